	.target	sm_100a

	.elftype	@"ET_EXEC"


//--------------------- .note.nv.tkinfo           --------------------------
	.section	.note.nv.tkinfo,"",@"SHT_NOTE"
	.sectionflags	@"SHF_NOTE_NV_TKINFO"
	.tkinfo
        /*0018*/ 	.word	0x00000081
        /*0030*/ 	.string	""
        /*0030*/ 	.string	"ptxas-blackwell"
        /*0030*/ 	.string	"Cuda compilation tools, release 12.9, V12.9.86"
        /*0030*/ 	.string	"Build cuda_12.9.r12.9/compiler.36037853_0"
        /*0030*/ 	.string	"-v  -suppress-debug-info  -lineinfo  -arch sm_100a "



//--------------------- .note.nv.cuver            --------------------------
	.section	.note.nv.cuver,"",@"SHT_NOTE"
	.sectionflags	@"SHF_NOTE_NV_CUVER"
        /*0018*/ 	.short	0x0001
        /*001a*/ 	.short	0x0064
        /*001c*/ 	.short	0x0001
        /*001e*/ 	.short	0x0000
        /*0020*/ 	.short	0x0001
        /*0022*/ 	.short	0x0000


//--------------------- .nv.info                  --------------------------
	.section	.nv.info,"",@"SHT_CUDA_INFO"
	.align	4


	//----- nvinfo : EIATTR_REGCOUNT
	.align		4
        /*0000*/ 	.byte	0x04, 0x2f
        /*0002*/ 	.short	(.L_4 - .L_3)
	.align		4
.L_3:
        /*0004*/ 	.word	index@(gluon_tcgen05)
        /*0008*/ 	.word	0x00000027


	//----- nvinfo : EIATTR_FRAME_SIZE
	.align		4
.L_4:
        /*000c*/ 	.byte	0x04, 0x11
        /*000e*/ 	.short	(.L_6 - .L_5)
	.align		4
.L_5:
        /*0010*/ 	.word	index@($__internal_2_$__cuda_sm10x_tcgen05_guardrail_trap_unallocated_columns_being_dealloced)
        /*0014*/ 	.word	0x00000000


	//----- nvinfo : EIATTR_FRAME_SIZE
	.align		4
.L_6:
        /*0018*/ 	.byte	0x04, 0x11
        /*001a*/ 	.short	(.L_8 - .L_7)
	.align		4
.L_7:
        /*001c*/ 	.word	index@($__internal_1_$__cuda_sm10x_tcgen05_guardrail_trap_phase_invalid_during_alloc)
        /*0020*/ 	.word	0x00000000


	//----- nvinfo : EIATTR_FRAME_SIZE
	.align		4
.L_8:
        /*0024*/ 	.byte	0x04, 0x11
        /*0026*/ 	.short	(.L_10 - .L_9)
	.align		4
.L_9:
        /*0028*/ 	.word	index@($__internal_0_$__cuda_sm10x_tcgen05_guardrail_trap_col_being_dealloced_not_returned_by_alloc)
        /*002c*/ 	.word	0x00000000


	//----- nvinfo : EIATTR_FRAME_SIZE
	.align		4
.L_10:
        /*0030*/ 	.byte	0x04, 0x11
        /*0032*/ 	.short	(.L_12 - .L_11)
	.align		4
.L_11:
        /*0034*/ 	.word	index@(gluon_tcgen05)
        /*0038*/ 	.word	0x00000000


	//----- nvinfo : EIATTR_MIN_STACK_SIZE
	.align		4
.L_12:
        /*003c*/ 	.byte	0x04, 0x12
        /*003e*/ 	.short	(.L_14 - .L_13)
	.align		4
.L_13:
        /*0040*/ 	.word	index@(gluon_tcgen05)
        /*0044*/ 	.word	0x00000000
.L_14:


//--------------------- .nv.info.gluon_tcgen05    --------------------------
	.section	.nv.info.gluon_tcgen05,"",@"SHT_CUDA_INFO"
	.sectionflags	@""
	.align	4


	//----- nvinfo : EIATTR_CUDA_API_VERSION
	.align		4
        /*0000*/ 	.byte	0x04, 0x37
        /*0002*/ 	.short	(.L_16 - .L_15)
.L_15:
        /*0004*/ 	.word	0x00000081


	//----- nvinfo : EIATTR_KPARAM_INFO
	.align		4
.L_16:
        /*0008*/ 	.byte	0x04, 0x17
        /*000a*/ 	.short	(.L_18 - .L_17)
.L_17:
        /*000c*/ 	.word	0x00000000
        /*0010*/ 	.short	0x000a
        /*0012*/ 	.short	0x0048
        /*0014*/ 	.byte	0x00, 0xf4, 0x21, 0x00


	//----- nvinfo : EIATTR_KPARAM_INFO
	.align		4
.L_18:
        /*0018*/ 	.byte	0x04, 0x17
        /*001a*/ 	.short	(.L_20 - .L_19)
.L_19:
        /*001c*/ 	.word	0x00000000
        /*0020*/ 	.short	0x0009
        /*0022*/ 	.short	0x0040
        /*0024*/ 	.byte	0x00, 0xf4, 0x21, 0x00


	//----- nvinfo : EIATTR_KPARAM_INFO
	.align		4
.L_20:
        /*0028*/ 	.byte	0x04, 0x17
        /*002a*/ 	.short	(.L_22 - .L_21)
.L_21:
        /*002c*/ 	.word	0x00000000
        /*0030*/ 	.short	0x0008
        /*0032*/ 	.short	0x0038
        /*0034*/ 	.byte	0x00, 0xf0, 0x21, 0x00


	//----- nvinfo : EIATTR_KPARAM_INFO
	.align		4
.L_22:
        /*0038*/ 	.byte	0x04, 0x17
        /*003a*/ 	.short	(.L_24 - .L_23)
.L_23:
        /*003c*/ 	.word	0x00000000
        /*0040*/ 	.short	0x0007
        /*0042*/ 	.short	0x0030
        /*0044*/ 	.byte	0x00, 0xf0, 0x21, 0x00


	//----- nvinfo : EIATTR_KPARAM_INFO
	.align		4
.L_24:
        /*0048*/ 	.byte	0x04, 0x17
        /*004a*/ 	.short	(.L_26 - .L_25)
.L_25:
        /*004c*/ 	.word	0x00000000
        /*0050*/ 	.short	0x0006
        /*0052*/ 	.short	0x0028
        /*0054*/ 	.byte	0x00, 0xf0, 0x21, 0x00


	//----- nvinfo : EIATTR_KPARAM_INFO
	.align		4
.L_26:
        /*0058*/ 	.byte	0x04, 0x17
        /*005a*/ 	.short	(.L_28 - .L_27)
.L_27:
        /*005c*/ 	.word	0x00000000
        /*0060*/ 	.short	0x0005
        /*0062*/ 	.short	0x0020
        /*0064*/ 	.byte	0x00, 0xf0, 0x11, 0x00


	//----- nvinfo : EIATTR_KPARAM_INFO
	.align		4
.L_28:
        /*0068*/ 	.byte	0x04, 0x17
        /*006a*/ 	.short	(.L_30 - .L_29)
.L_29:
        /*006c*/ 	.word	0x00000000
        /*0070*/ 	.short	0x0004
        /*0072*/ 	.short	0x001c
        /*0074*/ 	.byte	0x00, 0xf0, 0x11, 0x00


	//----- nvinfo : EIATTR_KPARAM_INFO
	.align		4
.L_30:
        /*0078*/ 	.byte	0x04, 0x17
        /*007a*/ 	.short	(.L_32 - .L_31)
.L_31:
        /*007c*/ 	.word	0x00000000
        /*0080*/ 	.short	0x0003
        /*0082*/ 	.short	0x0018
        /*0084*/ 	.byte	0x00, 0xf0, 0x11, 0x00


	//----- nvinfo : EIATTR_KPARAM_INFO
	.align		4
.L_32:
        /*0088*/ 	.byte	0x04, 0x17
        /*008a*/ 	.short	(.L_34 - .L_33)
.L_33:
        /*008c*/ 	.word	0x00000000
        /*0090*/ 	.short	0x0002
        /*0092*/ 	.short	0x0010
        /*0094*/ 	.byte	0x00, 0xf4, 0x21, 0x00


	//----- nvinfo : EIATTR_KPARAM_INFO
	.align		4
.L_34:
        /*0098*/ 	.byte	0x04, 0x17
        /*009a*/ 	.short	(.L_36 - .L_35)
.L_35:
        /*009c*/ 	.word	0x00000000
        /*00a0*/ 	.short	0x0001
        /*00a2*/ 	.short	0x0008
        /*00a4*/ 	.byte	0x00, 0xf4, 0x21, 0x00


	//----- nvinfo : EIATTR_KPARAM_INFO
	.align		4
.L_36:
        /*00a8*/ 	.byte	0x04, 0x17
        /*00aa*/ 	.short	(.L_38 - .L_37)
.L_37:
        /*00ac*/ 	.word	0x00000000
        /*00b0*/ 	.short	0x0000
        /*00b2*/ 	.short	0x0000
        /*00b4*/ 	.byte	0x00, 0xf4, 0x21, 0x00


	//----- nvinfo : EIATTR_AT_ENTRY_FRAGMENTS
	.align		4
.L_38:
        /*00b8*/ 	.byte	0x04, 0x4f
        /*00ba*/ 	.short	(.L_40 - .L_39)


	//   ....[0]....
.L_39:
        /*00bc*/ 	.word	0x00000004


	//----- nvinfo : EIATTR_RESERVED_SMEM_USED
	.align		4
.L_40:
        /*00c0*/ 	.byte	0x01, 0x41
	.zero		2


	//----- nvinfo : EIATTR_SPARSE_MMA_MASK
	.align		4
        /*00c4*/ 	.byte	0x03, 0x50
        /*00c6*/ 	.short	0x0000


	//----- nvinfo : EIATTR_TCGEN05_1CTA_USED
	.align		4
        /*00c8*/ 	.byte	0x01, 0x51
	.zero		2


	//----- nvinfo : EIATTR_MAXREG_COUNT
	.align		4
        /*00cc*/ 	.byte	0x03, 0x1b
        /*00ce*/ 	.short	0x00ff


	//----- nvinfo : EIATTR_NUM_BARRIERS
	.align		4
        /*00d0*/ 	.byte	0x02, 0x4c
        /*00d2*/ 	.byte	0x01
	.zero		1


	//----- nvinfo : EIATTR_INT_WARP_WIDE_INSTR_OFFSETS
	.align		4
        /*00d4*/ 	.byte	0x04, 0x31
        /*00d6*/ 	.short	(.L_42 - .L_41)


	//   ....[0]....
.L_41:
        /*00d8*/ 	.word	0x00001770


	//   ....[1]....
        /*00dc*/ 	.word	0x00001790


	//   ....[2]....
        /*00e0*/ 	.word	0x00001820


	//   ....[3]....
        /*00e4*/ 	.word	0x000019d0


	//   ....[4]....
        /*00e8*/ 	.word	0x000019e0


	//   ....[5]....
        /*00ec*/ 	.word	0x000019f0


	//   ....[6]....
        /*00f0*/ 	.word	0x00001a00


	//   ....[7]....
        /*00f4*/ 	.word	0x00001c80


	//   ....[8]....
        /*00f8*/ 	.word	0x00001c90


	//   ....[9]....
        /*00fc*/ 	.word	0x00001e00


	//   ....[10]....
        /*0100*/ 	.word	0x00001e50


	//   ....[11]....
        /*0104*/ 	.word	0x00001e60


	//   ....[12]....
        /*0108*/ 	.word	0x00001e90


	//   ....[13]....
        /*010c*/ 	.word	0x000020a0


	//   ....[14]....
        /*0110*/ 	.word	0x000020b0


	//   ....[15]....
        /*0114*/ 	.word	0x00002390


	//   ....[16]....
        /*0118*/ 	.word	0x000023a0


	//   ....[17]....
        /*011c*/ 	.word	0x00002710


	//   ....[18]....
        /*0120*/ 	.word	0x00002760


	//----- nvinfo : EIATTR_COOP_GROUP_MASK_REGIDS
	.align		4
.L_42:
        /*0124*/ 	.byte	0x04, 0x29
        /*0126*/ 	.short	(.L_44 - .L_43)


	//   ....[0]....
.L_43:
        /*0128*/ 	.word	0xffffffff


	//   ....[1]....
        /*012c*/ 	.word	0xffffffff


	//   ....[2]....
        /*0130*/ 	.word	0xffffffff


	//   ....[3]....
        /*0134*/ 	.word	0xffffffff


	//   ....[4]....
        /*0138*/ 	.word	0xffffffff


	//   ....[5]....
        /*013c*/ 	.word	0xffffffff


	//   ....[6]....
        /*0140*/ 	.word	0xffffffff


	//   ....[7]....
        /*0144*/ 	.word	0xffffffff


	//   ....[8]....
        /*0148*/ 	.word	0xffffffff


	//   ....[9]....
        /*014c*/ 	.word	0xffffffff


	//----- nvinfo : EIATTR_COOP_GROUP_INSTR_OFFSETS
	.align		4
.L_44:
        /*0150*/ 	.byte	0x04, 0x28
        /*0152*/ 	.short	(.L_46 - .L_45)


	//   ....[0]....
.L_45:
        /*0154*/ 	.word	0x00000050


	//   ....[1]....
        /*0158*/ 	.word	0x00000310


	//   ....[2]....
        /*015c*/ 	.word	0x00000500


	//   ....[3]....
        /*0160*/ 	.word	0x000009a0


	//   ....[4]....
        /*0164*/ 	.word	0x00000ae0


	//   ....[5]....
        /*0168*/ 	.word	0x00000fe0


	//   ....[6]....
        /*016c*/ 	.word	0x00001120


	//   ....[7]....
        /*0170*/ 	.word	0x00001610


	//   ....[8]....
        /*0174*/ 	.word	0x000025a0


	//   ....[9]....
        /*0178*/ 	.word	0x00002810


	//----- nvinfo : EIATTR_VRC_CTA_INIT_COUNT
	.align		4
.L_46:
        /*017c*/ 	.byte	0x02, 0x4a
        /*017e*/ 	.byte	0x80
	.zero		1


	//----- nvinfo : EIATTR_MBARRIER_INSTR_OFFSETS
	.align		4
        /*0180*/ 	.byte	0x04, 0x39
        /*0182*/ 	.short	(.L_48 - .L_47)


	//   ....[0]....
.L_47:
        /*0184*/ 	.word	0x00001840
        /*0188*/ 	.word	0x000000ff
        /*018c*/ 	.word	0x00004000
        /*0190*/ 	.short	0x0100
        /*0192*/ 	.byte	0x08
	.zero		1


	//   ....[1]....
        /*0194*/ 	.word	0x00001850
        /*0198*/ 	.word	0x000000ff
        /*019c*/ 	.word	0x00004010
        /*01a0*/ 	.short	0x0100
        /*01a2*/ 	.byte	0x08
	.zero		1


	//   ....[2]....
        /*01a4*/ 	.word	0x00001900
        /*01a8*/ 	.word	0x000000ff
        /*01ac*/ 	.word	0x00004008
        /*01b0*/ 	.short	0x0100
        /*01b2*/ 	.byte	0x08
	.zero		1


	//   ....[3]....
        /*01b4*/ 	.word	0x00001910
        /*01b8*/ 	.word	0x000000ff
        /*01bc*/ 	.word	0x00004018
        /*01c0*/ 	.short	0x0100
        /*01c2*/ 	.byte	0x08
	.zero		1


	//   ....[4]....
        /*01c4*/ 	.word	0x00001ae0
        /*01c8*/ 	.word	0x000000ff
        /*01cc*/ 	.word	0x00004000
        /*01d0*/ 	.short	0x010a
        /*01d2*/ 	.byte	0x08
	.zero		1


	//   ....[5]....
        /*01d4*/ 	.word	0x00001ce0
        /*01d8*/ 	.word	0x000000ff
        /*01dc*/ 	.word	0x00004010
        /*01e0*/ 	.short	0x010a
        /*01e2*/ 	.byte	0x08
	.zero		1


	//   ....[6]....
        /*01e4*/ 	.word	0x00001f00
        /*01e8*/ 	.word	0x000000ff
        /*01ec*/ 	.word	0x00004000
        /*01f0*/ 	.short	0x010a
        /*01f2*/ 	.byte	0x1c
	.zero		1


	//   ....[7]....
        /*01f4*/ 	.word	0x000020f0
        /*01f8*/ 	.word	0x000000ff
        /*01fc*/ 	.word	0x00004010
        /*0200*/ 	.short	0x010a
        /*0202*/ 	.byte	0x1c
	.zero		1


	//   ....[8]....
        /*0204*/ 	.word	0x000021d0
        /*0208*/ 	.word	0x000000ff
        /*020c*/ 	.word	0x00004000
        /*0210*/ 	.short	0x0108
        /*0212*/ 	.byte	0x08
	.zero		1


	//   ....[9]....
        /*0214*/ 	.word	0x000021e0
        /*0218*/ 	.word	0x000000ff
        /*021c*/ 	.word	0x00004010
        /*0220*/ 	.short	0x0108
        /*0222*/ 	.byte	0x08
	.zero		1


	//   ....[10]....
        /*0224*/ 	.word	0x00002230
        /*0228*/ 	.word	0x000000ff
        /*022c*/ 	.word	0x00004008
        /*0230*/ 	.short	0x0108
        /*0232*/ 	.byte	0x08
	.zero		1


	//   ....[11]....
        /*0234*/ 	.word	0x00002240
        /*0238*/ 	.word	0x000000ff
        /*023c*/ 	.word	0x00004018
        /*0240*/ 	.short	0x0108
        /*0242*/ 	.byte	0x08
	.zero		1


	//   ....[12]....
        /*0244*/ 	.word	0x00002830
        /*0248*/ 	.word	0x000000ff
        /*024c*/ 	.word	0x00004000
        /*0250*/ 	.short	0x010a
        /*0252*/ 	.byte	0x08
	.zero		1


	//   ....[13]....
        /*0254*/ 	.word	0x00002860
        /*0258*/ 	.word	0x000000ff
        /*025c*/ 	.word	0x00004010
        /*0260*/ 	.short	0x010a
        /*0262*/ 	.byte	0x08
	.zero		1


	//   ....[14]....
        /*0264*/ 	.word	0x00002890
        /*0268*/ 	.word	0x000000ff
        /*026c*/ 	.word	0x00004000
        /*0270*/ 	.short	0x010a
        /*0272*/ 	.byte	0x1c
	.zero		1


	//   ....[15]....
        /*0274*/ 	.word	0x000028c0
        /*0278*/ 	.word	0x000000ff
        /*027c*/ 	.word	0x00004010
        /*0280*/ 	.short	0x010a
        /*0282*/ 	.byte	0x1c
	.zero		1


	//----- nvinfo : EIATTR_NUM_MBARRIERS
	.align		4
.L_48:
        /*0284*/ 	.byte	0x03, 0x38
        /*0286*/ 	.short	0x0004


	//----- nvinfo : EIATTR_EXIT_INSTR_OFFSETS
	.align		4
        /*0288*/ 	.byte	0x04, 0x1c
        /*028a*/ 	.short	(.L_50 - .L_49)


	//   ....[0]....
.L_49:
        /*028c*/ 	.word	0x00002820


	//----- nvinfo : EIATTR_REQNTID
	.align		4
.L_50:
        /*0290*/ 	.byte	0x04, 0x10
        /*0292*/ 	.short	(.L_52 - .L_51)
.L_51:
        /*0294*/ 	.word	0x00000080
        /*0298*/ 	.word	0x00000001
        /*029c*/ 	.word	0x00000001


	//----- nvinfo : EIATTR_CRS_STACK_SIZE
	.align		4
.L_52:
        /*02a0*/ 	.byte	0x04, 0x1e
        /*02a2*/ 	.short	(.L_54 - .L_53)
.L_53:
        /*02a4*/ 	.word	0x00000000


	//----- nvinfo : EIATTR_CBANK_PARAM_SIZE
	.align		4
.L_54:
        /*02a8*/ 	.byte	0x03, 0x19
        /*02aa*/ 	.short	0x0050


	//----- nvinfo : EIATTR_PARAM_CBANK
	.align		4
        /*02ac*/ 	.byte	0x04, 0x0a
        /*02ae*/ 	.short	(.L_56 - .L_55)
	.align		4
.L_55:
        /*02b0*/ 	.word	index@(.nv.constant0.gluon_tcgen05)
        /*02b4*/ 	.short	0x0380
        /*02b6*/ 	.short	0x0050


	//----- nvinfo : EIATTR_SW_WAR
	.align		4
.L_56:
        /*02b8*/ 	.byte	0x04, 0x36
        /*02ba*/ 	.short	(.L_58 - .L_57)
.L_57:
        /*02bc*/ 	.word	0x00000008
.L_58:


//--------------------- .nv.compat                --------------------------
	.section	.nv.compat,"",@"SHT_CUDA_COMPAT_INFO"
	.align	4
        /*0000*/ 	.byte	0x02, 0x02, 0x02, 0x00, 0x02, 0x05, 0x05, 0x00, 0x02, 0x03, 0x03, 0x00, 0x02, 0x06, 0x01, 0x00


//--------------------- .nv.callgraph             --------------------------
	.section	.nv.callgraph,"",@"SHT_CUDA_CALLGRAPH"
	.align	4
	.sectionentsize	8
	.align		4
        /*0000*/ 	.word	0x00000000
	.align		4
        /*0004*/ 	.word	0xffffffff
	.align		4
        /*0008*/ 	.word	0x00000000
	.align		4
        /*000c*/ 	.word	0xfffffffe
	.align		4
        /*0010*/ 	.word	0x00000000
	.align		4
        /*0014*/ 	.word	0xfffffffd
	.align		4
        /*0018*/ 	.word	0x00000000
	.align		4
        /*001c*/ 	.word	0xfffffffc


//--------------------- .text.gluon_tcgen05       --------------------------
	.section	.text.gluon_tcgen05,"ax",@progbits
	.align	128
        .global         gluon_tcgen05
        .type           gluon_tcgen05,@function
        .size           gluon_tcgen05,(.L_x_77 - gluon_tcgen05)
        .other          gluon_tcgen05,@"STO_CUDA_ENTRY STV_DEFAULT"
gluon_tcgen05:
.text.gluon_tcgen05:
[----:B------:R-:W1:Y:S01]  /*0000*/  LDC R1, c[0x0][0x37c] ;  /* 0x0000df00ff017b82 */ /* 0x000e620000000800 */
[----:B------:R-:W2:Y:S02]  /*0010*/  S2R R0, SR_TID.X ;  /* 0x0000000000007919 */ /* 0x000ea40000002100 */
[----:B--2---:R-:W-:-:S13]  /*0020*/  ISETP.GE.U32.AND P2, PT, R0, 0x20, PT ;  /* 0x000000200000780c */ /* 0x004fda0003f46070 */
[----:B------:R-:W-:Y:S05]  /*0030*/  @P2 BRA `(.L_x_0) ;  /* 0x0000000000b82947 */ /* 0x000fea0003800000 */
[----:B------:R-:W2:Y:S01]  /*0040*/  S2UR UR6, SR_CgaCtaId ;  /* 0x00000000000679c3 */ /* 0x000ea20000008800 */
[----:B------:R-:W-:Y:S01]  /*0050*/  NOP ;  /* 0x0000000000007918 */ /* 0x000fe20000000000 */
[----:B------:R-:W-:Y:S02]  /*0060*/  UMOV UR4, 0x40 ;  /* 0x0000004000047882 */ /* 0x000fe40000000000 */
[----:B--2---:R-:W-:-:S09]  /*0070*/  ULEA UR4, UR6, UR4, 0x18 ;  /* 0x0000000406047291 */ /* 0x004fd2000f8ec0ff */
[----:B------:R-:W2:Y:S01]  /*0080*/  LDS.U8 R2, [UR4] ;  /* 0x00000004ff027984 */ /* 0x000ea20008000000 */
[----:B------:R-:W-:Y:S02]  /*0090*/  UMOV UR4, 0x400 ;  /* 0x0000040000047882 */ /* 0x000fe40000000000 */
[----:B------:R-:W-:Y:S01]  /*00a0*/  ULEA UR4, UR6, UR4, 0x18 ;  /* 0x0000000406047291 */ /* 0x000fe2000f8ec0ff */
[----:B--2---:R-:W-:-:S13]  /*00b0*/  ISETP.NE.AND P0, PT, R2, RZ, PT ;  /* 0x000000ff0200720c */ /* 0x004fda0003f05270 */
[----:B------:R-:W-:Y:S05]  /*00c0*/  @P0 BRA `(.L_x_1) ;  /* 0x00000000007c0947 */ /* 0x000fea0003800000 */
[----:B------:R-:W-:-:S13]  /*00d0*/  ELECT P0, URZ, PT ;  /* 0x0000000000ff782f */ /* 0x000fda0003800000 */
[----:B------:R-:W-:Y:S05]  /*00e0*/  @!P0 BRA `(.L_x_2) ;  /* 0x0000000000848947 */ /* 0x000fea0003800000 */
[----:B------:R-:W-:Y:S01]  /*00f0*/  UMOV UR5, 0x2 ;  /* 0x0000000200057882 */ /* 0x000fe20000000000 */
[----:B------:R-:W-:Y:S02]  /*0100*/  IMAD.MOV.U32 R5, RZ, RZ, 0x1 ;  /* 0x00000001ff057424 */ /* 0x000fe400078e00ff */
[----:B------:R-:W-:Y:S02]  /*0110*/  IMAD.MOV.U32 R3, RZ, RZ, 0x3 ;  /* 0x00000003ff037424 */ /* 0x000fe400078e00ff */
[----:B------:R-:W-:Y:S04]  /*0120*/  DEPBAR.LE SB2, 0x36 ;  /* 0x0000ad800000791a */ /* 0x000fe80000000000 */
[----:B------:R-:W2:Y:S02]  /*0130*/  UTCATOMSWS.FIND_AND_SET.ALIGN UP0, UR5, UR5 ;  /* 0x00000005000575e3 */ /* 0x000ea40008000800 */
[----:B--2---:R-:W-:-:S04]  /*0140*/  PLOP3.LUT P0, PT, PT, PT, UP0, 0x80, 0x8 ;  /* 0x000000000008781c */ /* 0x004fc80003f0f008 */
[----:B------:R-:W-:-:S04]  /*0150*/  SEL R2, RZ, 0xffffffff, !P0 ;  /* 0xffffffffff027807 */ /* 0x000fc80004000000 */
[----:B------:R-:W-:Y:S01]  /*0160*/  ISETP.NE.AND P0, PT, R2, RZ, PT ;  /* 0x000000ff0200720c */ /* 0x000fe20003f05270 */
[----:B------:R-:W-:-:S12]  /*0170*/  IMAD.U32 R2, RZ, RZ, UR5 ;  /* 0x00000005ff027e24 */ /* 0x000fd8000f8e00ff */
[----:B------:R-:W-:Y:S05]  /*0180*/  @P0 BRA `(.L_x_3) ;  /* 0x0000000000240947 */ /* 0x000fea0003800000 */
.L_x_4:
[----:B------:R-:W-:Y:S05]  /*0190*/  NANOSLEEP 0x64 ;  /* 0x000000640000795d */ /* 0x000fea0003800000 */
[----:B------:R-:W-:-:S05]  /*01a0*/  UMOV UR5, 0x2 ;  /* 0x0000000200057882 */ /* 0x000fca0000000000 */
[----:B------:R-:W-:Y:S04]  /*01b0*/  DEPBAR.LE SB2, 0x36 ;  /* 0x0000ad800000791a */ /* 0x000fe80000000000 */
[----:B------:R-:W2:Y:S02]  /*01c0*/  UTCATOMSWS.FIND_AND_SET.ALIGN UP0, UR5, UR5 ;  /* 0x00000005000575e3 */ /* 0x000ea40008000800 */
[----:B--2---:R-:W-:-:S04]  /*01d0*/  PLOP3.LUT P0, PT, PT, PT, UP0, 0x80, 0x8 ;  /* 0x000000000008781c */ /* 0x004fc80003f0f008 */
[----:B------:R-:W-:-:S04]  /*01e0*/  SEL R2, RZ, 0xffffffff, !P0 ;  /* 0xffffffffff027807 */ /* 0x000fc80004000000 */
[----:B------:R-:W-:Y:S01]  /*01f0*/  ISETP.NE.AND P0, PT, R2, RZ, PT ;  /* 0x000000ff0200720c */ /* 0x000fe20003f05270 */
[----:B------:R-:W-:-:S12]  /*0200*/  IMAD.U32 R2, RZ, RZ, UR5 ;  /* 0x00000005ff027e24 */ /* 0x000fd8000f8e00ff */
[----:B------:R-:W-:Y:S05]  /*0210*/  @!P0 BRA `(.L_x_4) ;  /* 0xfffffffc00dc8947 */ /* 0x000fea000383ffff */
.L_x_3:
[C---:B------:R-:W-:Y:S01]  /*0220*/  VIADD R4, R2.reuse, 0x10 ;  /* 0x0000001002047836 */ /* 0x040fe20000000000 */
[----:B------:R-:W-:Y:S01]  /*0230*/  UMOV UR5, 0x50 ;  /* 0x0000005000057882 */ /* 0x000fe20000000000 */
[----:B------:R-:W-:Y:S01]  /*0240*/  SHF.L.U32 R3, R3, R2, RZ ;  /* 0x0000000203037219 */ /* 0x000fe200000006ff */
[----:B------:R-:W-:Y:S01]  /*0250*/  ULEA UR5, UR6, UR5, 0x18 ;  /* 0x0000000506057291 */ /* 0x000fe2000f8ec0ff */
[----:B------:R-:W-:Y:S01]  /*0260*/  IMAD.SHL.U32 R2, R2, 0x20, RZ ;  /* 0x0000002002027824 */ /* 0x000fe200078e00ff */
[----:B------:R-:W-:-:S04]  /*0270*/  SHF.L.U32 R4, R5, R4, RZ ;  /* 0x0000000405047219 */ /* 0x000fc800000006ff */
[----:B------:R-:W-:-:S05]  /*0280*/  LOP3.LUT R3, R4, R3, RZ, 0xfc, !PT ;  /* 0x0000000304037212 */ /* 0x000fca00078efcff */
[----:B------:R2:W-:Y:S04]  /*0290*/  ATOMS.OR RZ, [UR5], R3 ;  /* 0x00000003ffff798c */ /* 0x0005e8000b000005 */
[----:B------:R2:W-:Y:S01]  /*02a0*/  STS [UR4], R2 ;  /* 0x00000002ff007988 */ /* 0x0005e20008000804 */
[----:B------:R-:W-:Y:S05]  /*02b0*/  BRA `(.L_x_2) ;  /* 0x0000000000107947 */ /* 0x000fea0003800000 */
.L_x_1:
[----:B------:R-:W-:Y:S01]  /*02c0*/  IMAD.MOV.U32 R3, RZ, RZ, -0x1 ;  /* 0xffffffffff037424 */ /* 0x000fe200078e00ff */
[----:B------:R-:W-:-:S04]  /*02d0*/  MOV R2, 0x300 ;  /* 0x0000030000027802 */ /* 0x000fc80000000f00 */
[----:B------:R2:W-:Y:S03]  /*02e0*/  STS [UR4], R3 ;  /* 0x00000003ff007988 */ /* 0x0005e60008000804 */
[----:B-12---:R-:W-:Y:S05]  /*02f0*/  CALL.REL.NOINC `($__internal_1_$__cuda_sm10x_tcgen05_guardrail_trap_phase_invalid_during_alloc) ;  /* 0x0000002400887944 */ /* 0x006fea0003c00000 */
.L_x_2:
[----:B------:R-:W-:Y:S05]  /*0300*/  WARPSYNC.ALL ;  /* 0x0000000000007948 */ /* 0x000fea0003800000 */
[----:B------:R-:W-:Y:S01]  /*0310*/  NOP ;  /* 0x0000000000007918 */ /* 0x000fe20000000000 */
.L_x_0:
[----:B------:R-:W3:Y:S08]  /*0320*/  S2UR UR4, SR_CgaCtaId ;  /* 0x00000000000479c3 */ /* 0x000ef00000008800 */
[----:B------:R-:W-:Y:S01]  /*0330*/  BAR.SYNC.DEFER_BLOCKING 0x0 ;  /* 0x0000000000007b1d */ /* 0x000fe20000010000 */
[----:B------:R-:W-:-:S05]  /*0340*/  LOP3.LUT R36, R0, 0x7f, RZ, 0xc0, !PT ;  /* 0x0000007f00247812 */ /* 0x000fca00078ec0ff */
[----:B------:R-:W-:Y:S02]  /*0350*/  UMOV UR8, 0x400 ;  /* 0x0000040000087882 */ /* 0x000fe40000000000 */
[----:B--2---:R-:W2:Y:S08]  /*0360*/  LDC R3, c[0x0][0x398] ;  /* 0x0000e600ff037b82 */ /* 0x004eb00000000800 */
[----:B------:R-:W4:Y:S01]  /*0370*/  LDC R6, c[0x0][0x3a0] ;  /* 0x0000e800ff067b82 */ /* 0x000f220000000800 */
[----:B---3--:R-:W-:-:S07]  /*0380*/  ULEA UR8, UR4, UR8, 0x18 ;  /* 0x0000000804087291 */ /* 0x008fce000f8ec0ff */
[----:B------:R-:W3:Y:S02]  /*0390*/  S2UR UR9, SR_CTAID.Y ;  /* 0x00000000000979c3 */ /* 0x000ee40000002600 */
[----:B------:R-:W5:Y:S06]  /*03a0*/  LDS R4, [UR8] ;  /* 0x00000008ff047984 */ /* 0x000f6c0008000800 */
[----:B------:R-:W-:Y:S06]  /*03b0*/  BAR.SYNC.DEFER_BLOCKING 0x0 ;  /* 0x0000000000007b1d */ /* 0x000fec0000010000 */
[----:B------:R-:W-:Y:S05]  /*03c0*/  @P2 BRA `(.L_x_5) ;  /* 0x0000000000182947 */ /* 0x000fea0003800000 */
[----:B------:R-:W-:Y:S01]  /*03d0*/  ELECT P0, URZ, PT ;  /* 0x0000000000ff782f */ /* 0x000fe20003800000 */
[----:B------:R-:W-:Y:S01]  /*03e0*/  IMAD.MOV.U32 R2, RZ, RZ, 0x1 ;  /* 0x00000001ff027424 */ /* 0x000fe200078e00ff */
[----:B------:R-:W-:Y:S01]  /*03f0*/  UMOV UR5, 0x40 ;  /* 0x0000004000057882 */ /* 0x000fe20000000000 */
[----:B------:R-:W-:Y:S01]  /*0400*/  UVIRTCOUNT.DEALLOC.SMPOOL 0x80 ;  /* 0x000000800000784c */ /* 0x000fe20000000000 */
[----:B------:R-:W-:-:S09]  /*0410*/  ULEA UR5, UR4, UR5, 0x18 ;  /* 0x0000000504057291 */ /* 0x000fd2000f8ec0ff */
[----:B------:R5:W-:Y:S03]  /*0420*/  @P0 STS.U8 [UR5], R2 ;  /* 0x00000002ff000988 */ /* 0x000be60008000005 */
.L_x_5:
[----:B------:R-:W5:Y:S01]  /*0430*/  S2UR UR4, SR_CTAID.Z ;  /* 0x00000000000479c3 */ /* 0x000f620000002700 */
[----:B------:R-:W4:Y:S01]  /*0440*/  LDCU UR5, c[0x0][0x370] ;  /* 0x00006e00ff0577ac */ /* 0x000f220008000800 */
[C---:B------:R-:W-:Y:S01]  /*0450*/  ISETP.GE.U32.AND P0, PT, R36.reuse, 0x20, PT ;  /* 0x000000202400780c */ /* 0x040fe20003f06070 */
[----:B--2--5:R-:W-:Y:S01]  /*0460*/  VIADD R2, R3, 0xffffffff ;  /* 0xffffffff03027836 */ /* 0x024fe20000000000 */
[C---:B------:R-:W-:Y:S01]  /*0470*/  ISETP.NE.U32.AND P3, PT, R36.reuse, RZ, PT ;  /* 0x000000ff2400720c */ /* 0x040fe20003f65070 */
[----:B------:R-:W2:Y:S01]  /*0480*/  LDCU UR6, c[0x0][0x374] ;  /* 0x00006e80ff0677ac */ /* 0x000ea20008000800 */
[----:B------:R-:W-:Y:S01]  /*0490*/  LEA R10, R36, UR8, 0x2 ;  /* 0x00000008240a7c11 */ /* 0x000fe2000f8e10ff */
[----:B----4-:R-:W-:Y:S01]  /*04a0*/  VIADD R9, R6, 0xffffffff ;  /* 0xffffffff06097836 */ /* 0x010fe20000000000 */
[----:B------:R-:W4:Y:S01]  /*04b0*/  S2UR UR7, SR_CTAID.X ;  /* 0x00000000000779c3 */ /* 0x000f220000002500 */
[----:B------:R-:W5:Y:S01]  /*04c0*/  LDCU.64 UR20, c[0x0][0x3c0] ;  /* 0x00007800ff1477ac */ /* 0x000f620008000a00 */
[----:B------:R-:W-:Y:S01]  /*04d0*/  R2UR UR23, R4 ;  /* 0x00000000041772ca */ /* 0x000fe200000e0000 */
[----:B------:R-:W-:Y:S04]  /*04e0*/  BSSY.RECONVERGENT B0, `(.L_x_6) ;  /* 0x0000011000007945 */ /* 0x000fe80003800200 */
[----:B------:R3:W-:Y:S01]  /*04f0*/  @!P0 STS [R10], RZ ;  /* 0x000000ff0a008388 */ /* 0x0007e20000000800 */
[----:B------:R-:W-:-:S03]  /*0500*/  NOP ;  /* 0x0000000000007918 */ /* 0x000fc60000000000 */
[----:B------:R3:W-:Y:S02]  /*0510*/  @!P3 STS [UR8+0x24], R2 ;  /* 0x00002402ff00b988 */ /* 0x0007e40008000808 */
[----:B--23--:R-:W-:Y:S02]  /*0520*/  UIMAD UR4, UR4, UR6, UR9 ;  /* 0x00000006040472a4 */ /* 0x00cfe4000f8e0209 */
[----:B------:R2:W-:Y:S02]  /*0530*/  @!P3 STS [UR8+0x20], R9 ;  /* 0x00002009ff00b988 */ /* 0x0005e40008000808 */
[----:B----4-:R-:W-:-:S04]  /*0540*/  UIMAD UR4, UR4, UR5, UR7 ;  /* 0x00000005040472a4 */ /* 0x010fc8000f8e0207 */
[----:B------:R-:W-:-:S04]  /*0550*/  UIMAD UR4, UR4, 0x180, URZ ;  /* 0x00000180040478a4 */ /* 0x000fc8000f8e02ff */
[----:B-----5:R-:W-:-:S04]  /*0560*/  UIADD3 UR24, UP0, UPT, UR4, UR20, URZ ;  /* 0x0000001404187290 */ /* 0x020fc8000ff1e0ff */
[----:B------:R-:W-:Y:S01]  /*0570*/  ULEA.HI.X.SX32 UR25, UR4, UR21, 0x1, UP0 ;  /* 0x0000001504197291 */ /* 0x000fe200080f0eff */
[----:B--2---:R-:W-:Y:S11]  /*0580*/  @P3 BRA `(.L_x_7) ;  /* 0x0000000000183947 */ /* 0x004ff60003800000 */
[----:B------:R-:W2:Y:S01]  /*0590*/  LDS R3, [UR8+0x8] ;  /* 0x00000808ff037984 */ /* 0x000ea20008000800 */
[----:B------:R-:W3:Y:S01]  /*05a0*/  LDC.64 R12, c[0x0][0x380] ;  /* 0x0000e000ff0c7b82 */ /* 0x000ee20000000a00 */
[----:B------:R-:W-:Y:S02]  /*05b0*/  IMAD.MOV.U32 R4, RZ, RZ, 0x70 ;  /* 0x00000070ff047424 */ /* 0x000fe400078e00ff */
[----:B---3--:R3:W-:Y:S03]  /*05c0*/  STS.64 [UR8], R12 ;  /* 0x0000000cff007988 */ /* 0x0087e60008000a08 */
[----:B--2---:R-:W-:-:S05]  /*05d0*/  LOP3.LUT R3, R3, 0x10, R4, 0xd8, !PT ;  /* 0x0000001003037812 */ /* 0x004fca00078ed804 */
[----:B------:R3:W-:Y:S02]  /*05e0*/  STS [UR8+0x8], R3 ;  /* 0x00000803ff007988 */ /* 0x0007e40008000808 */
.L_x_7:
[----:B------:R-:W-:Y:S05]  /*05f0*/  BSYNC.RECONVERGENT B0 ;  /* 0x0000000000007941 */ /* 0x000fea0003800200 */
.L_x_6:
[----:B------:R-:W-:Y:S04]  /*0600*/  BSSY.RECONVERGENT B0, `(.L_x_8) ;  /* 0x000000a000007945 */ /* 0x000fe80003800200 */
[----:B------:R-:W-:Y:S05]  /*0610*/  @P3 BRA `(.L_x_9) ;  /* 0x0000000000203947 */ /* 0x000fea0003800000 */
[----:B---3--:R-:W2:Y:S01]  /*0620*/  LDS R3, [UR8+0x34] ;  /* 0x00003408ff037984 */ /* 0x008ea20008000800 */
[----:B------:R-:W-:Y:S02]  /*0630*/  IMAD.MOV.U32 R4, RZ, RZ, 0x1f000000 ;  /* 0x1f000000ff047424 */ /* 0x000fe400078e00ff */
[----:B------:R-:W-:Y:S01]  /*0640*/  @!P3 IMAD.MOV.U32 R5, RZ, RZ, 0x3f ;  /* 0x0000003fff05b424 */ /* 0x000fe200078e00ff */
[----:B------:R-:W3:Y:S02]  /*0650*/  @!P3 LDS R8, [UR8+0x38] ;  /* 0x00003808ff08b984 */ /* 0x000ee40008000800 */
[----:B--2---:R-:W-:Y:S02]  /*0660*/  LOP3.LUT R3, R3, 0xff000000, R4, 0xb8, !PT ;  /* 0xff00000003037812 */ /* 0x004fe400078eb804 */
[----:B---3--:R-:W-:-:S03]  /*0670*/  @!P3 LOP3.LUT R4, R8, 0xff, R5, 0xb8, !PT ;  /* 0x000000ff0804b812 */ /* 0x008fc600078eb805 */
[----:B------:R2:W-:Y:S04]  /*0680*/  STS [UR8+0x34], R3 ;  /* 0x00003403ff007988 */ /* 0x0005e80008000808 */
[----:B------:R2:W-:Y:S02]  /*0690*/  @!P3 STS [UR8+0x38], R4 ;  /* 0x00003804ff00b988 */ /* 0x0005e40008000808 */
.L_x_9:
[----:B------:R-:W-:Y:S05]  /*06a0*/  BSYNC.RECONVERGENT B0 ;  /* 0x0000000000007941 */ /* 0x000fea0003800200 */
.L_x_8:
[----:B------:R-:W-:Y:S04]  /*06b0*/  BSSY.RECONVERGENT B0, `(.L_x_10) ;  /* 0x000000e000007945 */ /* 0x000fe80003800200 */
[----:B------:R-:W-:Y:S05]  /*06c0*/  @P3 BRA `(.L_x_11) ;  /* 0x0000000000303947 */ /* 0x000fea0003800000 */
[----:B--2---:R-:W2:Y:S01]  /*06d0*/  LDS R4, [UR8+0x34] ;  /* 0x00003408ff047984 */ /* 0x004ea20008000800 */
[----:B---3--:R-:W3:Y:S03]  /*06e0*/  LDC.64 R12, c[0x0][0x3a8] ;  /* 0x0000ea00ff0c7b82 */ /* 0x008ee60000000a00 */
[----:B------:R-:W4:Y:S01]  /*06f0*/  LDS R3, [UR8+0x1c] ;  /* 0x00001c08ff037984 */ /* 0x000f220008000800 */
[C---:B---3--:R-:W-:Y:S01]  /*0700*/  SHF.L.U64.HI R8, R12.reuse, 0x1, R13 ;  /* 0x000000010c087819 */ /* 0x048fe2000001020d */
[----:B------:R-:W-:-:S03]  /*0710*/  IMAD.SHL.U32 R5, R12, 0x2, RZ ;  /* 0x000000020c057824 */ /* 0x000fc600078e00ff */
[--C-:B------:R-:W-:Y:S02]  /*0720*/  SHF.R.U32.HI R12, RZ, 0x4, R8.reuse ;  /* 0x00000004ff0c7819 */ /* 0x100fe40000011608 */
[----:B------:R-:W-:-:S05]  /*0730*/  SHF.R.U64 R5, R5, 0x4, R8 ;  /* 0x0000000405057819 */ /* 0x000fca0000001208 */
[----:B------:R5:W-:Y:S01]  /*0740*/  STS [UR8+0xc], R5 ;  /* 0x00000c05ff007988 */ /* 0x000be20008000808 */
[----:B--2---:R-:W-:Y:S02]  /*0750*/  LOP3.LUT R4, R4, 0x7, RZ, 0xb8, !PT ;  /* 0x0000000704047812 */ /* 0x004fe400078eb8ff */
[----:B----4-:R-:W-:-:S03]  /*0760*/  LOP3.LUT R3, R3, 0xf, R12, 0xb8, !PT ;  /* 0x0000000f03037812 */ /* 0x010fc600078eb80c */
[----:B------:R5:W-:Y:S04]  /*0770*/  STS [UR8+0x34], R4 ;  /* 0x00003404ff007988 */ /* 0x000be80008000808 */
[----:B------:R5:W-:Y:S02]  /*0780*/  STS [UR8+0x1c], R3 ;  /* 0x00001c03ff007988 */ /* 0x000be40008000808 */
.L_x_11:
[----:B------:R-:W-:Y:S05]  /*0790*/  BSYNC.RECONVERGENT B0 ;  /* 0x0000000000007941 */ /* 0x000fea0003800200 */
.L_x_10:
[----:B------:R-:W-:Y:S04]  /*07a0*/  BSSY.RECONVERGENT B1, `(.L_x_12) ;  /* 0x000001a000017945 */ /* 0x000fe80003800200 */
[----:B------:R-:W-:Y:S04]  /*07b0*/  BSSY.RELIABLE B0, `(.L_x_13) ;  /* 0x0000015000007945 */ /* 0x000fe80003800100 */
[----:B------:R-:W-:Y:S05]  /*07c0*/  @P3 BRA `(.L_x_14) ;  /* 0x0000000000203947 */ /* 0x000fea0003800000 */
[----:B--23-5:R-:W2:Y:S02]  /*07d0*/  LDS R3, [UR8+0x34] ;  /* 0x00003408ff037984 */ /* 0x02cea40008000800 */
[----:B--2---:R-:W-:-:S05]  /*07e0*/  LOP3.LUT R3, R3, 0x38, RZ, 0xb8, !PT ;  /* 0x0000003803037812 */ /* 0x004fca00078eb8ff */
[----:B------:R2:W-:Y:S01]  /*07f0*/  STS [UR8+0x34], R3 ;  /* 0x00003403ff007988 */ /* 0x0005e20008000808 */
[----:B------:R-:W-:Y:S05]  /*0800*/  @P3 BRA `(.L_x_15) ;  /* 0x0000000000203947 */ /* 0x000fea0003800000 */
[----:B--2---:R-:W2:Y:S01]  /*0810*/  LDS R3, [UR8+0x8] ;  /* 0x00000808ff037984 */ /* 0x004ea20008000800 */
[----:B------:R-:W-:-:S05]  /*0820*/  IMAD.MOV.U32 R4, RZ, RZ, 0x780 ;  /* 0x00000780ff047424 */ /* 0x000fca00078e00ff */
[----:B--2---:R-:W-:-:S05]  /*0830*/  LOP3.LUT R3, R3, 0x500, R4, 0xd8, !PT ;  /* 0x0000050003037812 */ /* 0x004fca00078ed804 */
[----:B------:R4:W-:Y:S02]  /*0840*/  STS [UR8+0x8], R3 ;  /* 0x00000803ff007988 */ /* 0x0009e40008000808 */
.L_x_14:
[----:B------:R-:W-:Y:S05]  /*0850*/  @P3 BRA `(.L_x_16) ;  /* 0x0000000000283947 */ /* 0x000fea0003800000 */
[----:B--2345:R-:W2:Y:S02]  /*0860*/  LDS R3, [UR8+0x8] ;  /* 0x00000808ff037984 */ /* 0x03cea40008000800 */
[----:B--2---:R-:W-:-:S05]  /*0870*/  LOP3.LUT R3, R3, 0x1800, RZ, 0xb8, !PT ;  /* 0x0000180003037812 */ /* 0x004fca00078eb8ff */
[----:B------:R3:W-:Y:S02]  /*0880*/  STS [UR8+0x8], R3 ;  /* 0x00000803ff007988 */ /* 0x0007e40008000808 */
.L_x_15:
[----:B------:R-:W-:Y:S05]  /*0890*/  @P3 BREAK.RELIABLE B0 ;  /* 0x0000000000003942 */ /* 0x000fea0003800100 */
[----:B------:R-:W-:Y:S05]  /*08a0*/  @P3 BRA `(.L_x_17) ;  /* 0x0000000000243947 */ /* 0x000fea0003800000 */
[----:B------:R-:W4:Y:S01]  /*08b0*/  LDS R4, [UR8+0x8] ;  /* 0x00000808ff047984 */ /* 0x000f220008000800 */
[----:B--23--:R-:W-:-:S05]  /*08c0*/  IMAD.MOV.U32 R3, RZ, RZ, 0x6000 ;  /* 0x00006000ff037424 */ /* 0x00cfca00078e00ff */
[----:B----4-:R-:W-:-:S04]  /*08d0*/  LOP3.LUT R3, R4, 0x4000, R3, 0xd8, !PT ;  /* 0x0000400004037812 */ /* 0x010fc800078ed803 */
[----:B------:R-:W-:-:S05]  /*08e0*/  LOP3.LUT R3, R3, 0x400000, RZ, 0xb8, !PT ;  /* 0x0040000003037812 */ /* 0x000fca00078eb8ff */
[----:B------:R2:W-:Y:S02]  /*08f0*/  STS [UR8+0x8], R3 ;  /* 0x00000803ff007988 */ /* 0x0005e40008000808 */
.L_x_16:
[----:B------:R-:W-:Y:S05]  /*0900*/  BSYNC.RELIABLE B0 ;  /* 0x0000000000007941 */ /* 0x000fea0003800100 */
.L_x_13:
[----:B--2345:R-:W2:Y:S02]  /*0910*/  @!P3 LDS R3, [UR8+0x8] ;  /* 0x00000808ff03b984 */ /* 0x03cea40008000800 */
[----:B--2---:R-:W-:-:S05]  /*0920*/  @!P3 LOP3.LUT R3, R3, 0x8000, RZ, 0xb8, !PT ;  /* 0x000080000303b812 */ /* 0x004fca00078eb8ff */
[----:B------:R4:W-:Y:S02]  /*0930*/  @!P3 STS [UR8+0x8], R3 ;  /* 0x00000803ff00b988 */ /* 0x0009e40008000808 */
.L_x_17:
[----:B------:R-:W-:Y:S05]  /*0940*/  BSYNC.RECONVERGENT B1 ;  /* 0x0000000000017941 */ /* 0x000fea0003800200 */
.L_x_12:
[----:B------:R-:W-:Y:S05]  /*0950*/  WARPSYNC.ALL ;  /* 0x0000000000007948 */ /* 0x000fea0003800000 */
[----:B------:R-:W-:Y:S01]  /*0960*/  NOP ;  /* 0x0000000000007918 */ /* 0x000fe20000000000 */
[----:B------:R-:W-:Y:S05]  /*0970*/  @P0 BRA `(.L_x_18) ;  /* 0x0000000000300947 */ /* 0x000fea0003800000 */
[----:B--234-:R-:W2:Y:S01]  /*0980*/  S2R R3, SR_LANEID ;  /* 0x0000000000037919 */ /* 0x01cea20000000000 */
[----:B------:R-:W-:Y:S05]  /*0990*/  WARPSYNC.ALL ;  /* 0x0000000000007948 */ /* 0x000fea0003800000 */
[----:B------:R-:W-:Y:S01]  /*09a0*/  NOP ;  /* 0x0000000000007918 */ /* 0x000fe20000000000 */
[----:B--2---:R-:W-:-:S05]  /*09b0*/  IMAD.SHL.U32 R3, R3, 0x4, RZ ;  /* 0x0000000403037824 */ /* 0x004fca00078e00ff */
[----:B------:R-:W2:Y:S01]  /*09c0*/  LDS R7, [R3+UR8] ;  /* 0x0000000803077984 */ /* 0x000ea20008000800 */
[----:B------:R-:W-:-:S05]  /*09d0*/  IADD3 R4, P1, PT, R3, UR24, RZ ;  /* 0x0000001803047c10 */ /* 0x000fca000ff3e0ff */
[----:B------:R-:W-:-:S05]  /*09e0*/  IMAD.X R5, RZ, RZ, UR25, P1 ;  /* 0x00000019ff057e24 */ /* 0x000fca00088e06ff */
[----:B--2---:R5:W2:Y:S01]  /*09f0*/  ATOMG.E.EXCH.STRONG.GPU PT, RZ, [R4], R7 ;  /* 0x0000000704ff73a8 */ /* 0x004aa200041ee100 */
[----:B------:R-:W-:-:S04]  /*0a00*/  DEPBAR {5,4,3,2,1,0} ;  /* 0x0000003f0000791a */ /* 0x000fc80000000000 */
[----:B------:R-:W3:Y:S02]  /*0a10*/  CCTL.E.C.LDCU.IV.DEEP [UR24] ;  /* 0x0000000018007540 */ /* 0x000ee40009c08000 */
[----:B---3--:R5:W-:Y:S01]  /*0a20*/  UTMACCTL.IV [UR24] ;  /* 0x00000000180079b9 */ /* 0x008be20008000000 */
[----:B------:R-:W-:Y:S01]  /*0a30*/  NOP ;  /* 0x0000000000007918 */ /* 0x000fe20000000000 */
.L_x_18:
[----:B------:R-:W-:Y:S05]  /*0a40*/  @P0 BRA `(.L_x_19) ;  /* 0x00000000000c0947 */ /* 0x000fea0003800000 */
[----:B------:R0:W-:Y:S01]  /*0a50*/  UTMACMDFLUSH ;  /* 0x00000000000079b7 */ /* 0x0001e20000000000 */
[----:B------:R-:W-:Y:S05]  /*0a60*/  @P0 BRA `(.L_x_19) ;  /* 0x0000000000040947 */ /* 0x000fea0003800000 */
[----:B------:R-:W-:-:S04]  /*0a70*/  DEPBAR.LE SB0, 0x0 ;  /* 0x000080000000791a */ /* 0x000fc80000000000 */
.L_x_19:
[----:B------:R-:W-:Y:S05]  /*0a80*/  WARPSYNC.ALL ;  /* 0x0000000000007948 */ /* 0x000fea0003800000 */
[----:B------:R-:W-:Y:S01]  /*0a90*/  NOP ;  /* 0x0000000000007918 */ /* 0x000fe20000000000 */
[----:B--2---:R-:W-:Y:S06]  /*0aa0*/  BAR.SYNC.DEFER_BLOCKING 0x0 ;  /* 0x0000000000007b1d */ /* 0x004fec0000010000 */
[----:B------:R-:W-:Y:S02]  /*0ab0*/  BSSY.RECONVERGENT B1, `(.L_x_20) ;  /* 0x000000b000017945 */ /* 0x000fe40003800200 */
[----:B------:R-:W-:Y:S06]  /*0ac0*/  BAR.SYNC.DEFER_BLOCKING 0x0 ;  /* 0x0000000000007b1d */ /* 0x000fec0000010000 */
[----:B------:R2:W-:Y:S01]  /*0ad0*/  @!P0 STS [R10], RZ ;  /* 0x000000ff0a008388 */ /* 0x0005e20000000800 */
[----:B------:R-:W-:Y:S01]  /*0ae0*/  NOP ;  /* 0x0000000000007918 */ /* 0x000fe20000000000 */
[----:B------:R-:W-:Y:S05]  /*0af0*/  @P3 BRA `(.L_x_21) ;  /* 0x0000000000183947 */ /* 0x000fea0003800000 */
[----:B---34-:R-:W3:Y:S01]  /*0b00*/  LDS R3, [UR8+0x8] ;  /* 0x00000808ff037984 */ /* 0x018ee20008000800 */
[----:B------:R-:W4:Y:S01]  /*0b10*/  LDC.64 R12, c[0x0][0x388] ;  /* 0x0000e200ff0c7b82 */ /* 0x000f220000000a00 */
[----:B-----5:R-:W-:Y:S02]  /*0b20*/  IMAD.MOV.U32 R4, RZ, RZ, 0x70 ;  /* 0x00000070ff047424 */ /* 0x020fe400078e00ff */
[----:B----4-:R4:W-:Y:S03]  /*0b30*/  STS.64 [UR8], R12 ;  /* 0x0000000cff007988 */ /* 0x0109e60008000a08 */
[----:B---3--:R-:W-:-:S05]  /*0b40*/  LOP3.LUT R3, R3, 0x10, R4, 0xd8, !PT ;  /* 0x0000001003037812 */ /* 0x008fca00078ed804 */
[----:B------:R4:W-:Y:S02]  /*0b50*/  STS [UR8+0x8], R3 ;  /* 0x00000803ff007988 */ /* 0x0009e40008000808 */
.L_x_21:
[----:B-----5:R-:W-:Y:S05]  /*0b60*/  BSYNC.RECONVERGENT B1 ;  /* 0x0000000000017941 */ /* 0x020fea0003800200 */
.L_x_20:
[----:B------:R-:W-:Y:S04]  /*0b70*/  BSSY.RECONVERGENT B2, `(.L_x_22) ;  /* 0x000000f000027945 */ /* 0x000fe80003800200 */
[----:B------:R-:W-:Y:S04]  /*0b80*/  BSSY.RELIABLE B1, `(.L_x_23) ;  /* 0x000000c000017945 */ /* 0x000fe80003800100 */
[----:B------:R-:W-:Y:S05]  /*0b90*/  @P3 BRA `(.L_x_24) ;  /* 0x0000000000283947 */ /* 0x000fea0003800000 */
[----:B---34-:R-:W3:Y:S01]  /*0ba0*/  LDS R3, [UR8+0x34] ;  /* 0x00003408ff037984 */ /* 0x018ee20008000800 */
[----:B------:R-:W-:Y:S01]  /*0bb0*/  IMAD.MOV.U32 R4, RZ, RZ, 0x1f000000 ;  /* 0x1f000000ff047424 */ /* 0x000fe200078e00ff */
[----:B------:R-:W-:Y:S05]  /*0bc0*/  @P3 BREAK.RELIABLE B1 ;  /* 0x0000000000013942 */ /* 0x000fea0003800100 */
[----:B---3--:R-:W-:-:S05]  /*0bd0*/  LOP3.LUT R3, R3, 0xff000000, R4, 0xb8, !PT ;  /* 0xff00000003037812 */ /* 0x008fca00078eb804 */
[----:B------:R3:W-:Y:S01]  /*0be0*/  STS [UR8+0x34], R3 ;  /* 0x00003403ff007988 */ /* 0x0007e20008000808 */
[----:B------:R-:W-:Y:S05]  /*0bf0*/  @P3 BRA `(.L_x_25) ;  /* 0x0000000000183947 */ /* 0x000fea0003800000 */
[----:B---3--:R-:W3:Y:S01]  /*0c00*/  LDS R3, [UR8+0x38] ;  /* 0x00003808ff037984 */ /* 0x008ee20008000800 */
[----:B------:R-:W-:-:S05]  /*0c10*/  IMAD.MOV.U32 R4, RZ, RZ, 0x3f ;  /* 0x0000003fff047424 */ /* 0x000fca00078e00ff */
[----:B---3--:R-:W-:-:S05]  /*0c20*/  LOP3.LUT R3, R3, 0xff, R4, 0xb8, !PT ;  /* 0x000000ff03037812 */ /* 0x008fca00078eb804 */
[----:B------:R5:W-:Y:S02]  /*0c30*/  STS [UR8+0x38], R3 ;  /* 0x00003803ff007988 */ /* 0x000be40008000808 */
.L_x_24:
[----:B------:R-:W-:Y:S05]  /*0c40*/  BSYNC.RELIABLE B1 ;  /* 0x0000000000017941 */ /* 0x000fea0003800100 */
.L_x_23:
[----:B------:R2:W-:Y:S02]  /*0c50*/  @!P3 STS [UR8+0x20], R9 ;  /* 0x00002009ff00b988 */ /* 0x0005e40008000808 */
.L_x_25:
[----:B------:R-:W-:Y:S05]  /*0c60*/  BSYNC.RECONVERGENT B2 ;  /* 0x0000000000027941 */ /* 0x000fea0003800200 */
.L_x_22:
[----:B------:R-:W-:Y:S05]  /*0c70*/  WARPSYNC.ALL ;  /* 0x0000000000007948 */ /* 0x000fea0003800000 */
[----:B------:R-:W-:Y:S01]  /*0c80*/  NOP ;  /* 0x0000000000007918 */ /* 0x000fe20000000000 */
[----:B---345:R-:W3:Y:S01]  /*0c90*/  LDC R3, c[0x0][0x39c] ;  /* 0x0000e700ff037b82 */ /* 0x038ee20000000800 */
[----:B------:R-:W-:Y:S01]  /*0ca0*/  BSSY.RECONVERGENT B2, `(.L_x_26) ;  /* 0x0000010000027945 */ /* 0x000fe20003800200 */
[----:B---3--:R-:W-:-:S05]  /*0cb0*/  VIADD R3, R3, 0xffffffff ;  /* 0xffffffff03037836 */ /* 0x008fca0000000000 */
[----:B------:R3:W-:Y:S01]  /*0cc0*/  @!P3 STS [UR8+0x24], R3 ;  /* 0x00002403ff00b988 */ /* 0x0007e20008000808 */
[----:B------:R-:W-:Y:S05]  /*0cd0*/  @P3 BRA `(.L_x_27) ;  /* 0x0000000000303947 */ /* 0x000fea0003800000 */
[----:B------:R-:W4:Y:S01]  /*0ce0*/  LDS R5, [UR8+0x34] ;  /* 0x00003408ff057984 */ /* 0x000f220008000800 */
[----:B------:R-:W5:Y:S03]  /*0cf0*/  LDC.64 R12, c[0x0][0x3b0] ;  /* 0x0000ec00ff0c7b82 */ /* 0x000f660000000a00 */
[----:B------:R-:W2:Y:S01]  /*0d00*/  LDS R4, [UR8+0x1c] ;  /* 0x00001c08ff047984 */ /* 0x000ea20008000800 */
[C---:B-----5:R-:W-:Y:S01]  /*0d10*/  SHF.L.U64.HI R8, R12.reuse, 0x1, R13 ;  /* 0x000000010c087819 */ /* 0x060fe2000001020d */
[----:B------:R-:W-:-:S03]  /*0d20*/  IMAD.SHL.U32 R7, R12, 0x2, RZ ;  /* 0x000000020c077824 */ /* 0x000fc600078e00ff */
[--C-:B--2---:R-:W-:Y:S02]  /*0d30*/  SHF.R.U32.HI R9, RZ, 0x4, R8.reuse ;  /* 0x00000004ff097819 */ /* 0x104fe40000011608 */
[----:B------:R-:W-:-:S05]  /*0d40*/  SHF.R.U64 R7, R7, 0x4, R8 ;  /* 0x0000000407077819 */ /* 0x000fca0000001208 */
[----:B------:R5:W-:Y:S01]  /*0d50*/  STS [UR8+0xc], R7 ;  /* 0x00000c07ff007988 */ /* 0x000be20008000808 */
[----:B----4-:R-:W-:Y:S02]  /*0d60*/  LOP3.LUT R5, R5, 0x7, RZ, 0xb8, !PT ;  /* 0x0000000705057812 */ /* 0x010fe400078eb8ff */
[----:B------:R-:W-:-:S03]  /*0d70*/  LOP3.LUT R4, R4, 0xf, R9, 0xb8, !PT ;  /* 0x0000000f04047812 */ /* 0x000fc600078eb809 */
[----:B------:R5:W-:Y:S04]  /*0d80*/  STS [UR8+0x34], R5 ;  /* 0x00003405ff007988 */ /* 0x000be80008000808 */
[----:B------:R5:W-:Y:S02]  /*0d90*/  STS [UR8+0x1c], R4 ;  /* 0x00001c04ff007988 */ /* 0x000be40008000808 */
.L_x_27:
[----:B------:R-:W-:Y:S05]  /*0da0*/  BSYNC.RECONVERGENT B2 ;  /* 0x0000000000027941 */ /* 0x000fea0003800200 */
.L_x_26:
[----:B------:R-:W-:Y:S04]  /*0db0*/  BSSY.RECONVERGENT B3, `(.L_x_28) ;  /* 0x000001a000037945 */ /* 0x000fe80003800200 */
[----:B------:R-:W-:Y:S04]  /*0dc0*/  BSSY.RELIABLE B2, `(.L_x_29) ;  /* 0x0000015000027945 */ /* 0x000fe80003800100 */
[----:B------:R-:W-:Y:S05]  /*0dd0*/  @P3 BRA `(.L_x_30) ;  /* 0x0000000000203947 */ /* 0x000fea0003800000 */
[----:B-----5:R-:W4:Y:S02]  /*0de0*/  LDS R4, [UR8+0x34] ;  /* 0x00003408ff047984 */ /* 0x020f240008000800 */
[----:B----4-:R-:W-:-:S05]  /*0df0*/  LOP3.LUT R4, R4, 0x38, RZ, 0xb8, !PT ;  /* 0x0000003804047812 */ /* 0x010fca00078eb8ff */
[----:B------:R4:W-:Y:S01]  /*0e00*/  STS [UR8+0x34], R4 ;  /* 0x00003404ff007988 */ /* 0x0009e20008000808 */
[----:B------:R-:W-:Y:S05]  /*0e10*/  @P3 BRA `(.L_x_31) ;  /* 0x0000000000203947 */ /* 0x000fea0003800000 */
[----:B----4-:R-:W4:Y:S01]  /*0e20*/  LDS R4, [UR8+0x8] ;  /* 0x00000808ff047984 */ /* 0x010f220008000800 */
[----:B------:R-:W-:-:S05]  /*0e30*/  IMAD.MOV.U32 R5, RZ, RZ, 0x780 ;  /* 0x00000780ff057424 */ /* 0x000fca00078e00ff */
[----:B----4-:R-:W-:-:S05]  /*0e40*/  LOP3.LUT R4, R4, 0x500, R5, 0xd8, !PT ;  /* 0x0000050004047812 */ /* 0x010fca00078ed805 */
[----:B------:R4:W-:Y:S02]  /*0e50*/  STS [UR8+0x8], R4 ;  /* 0x00000804ff007988 */ /* 0x0009e40008000808 */
.L_x_30:
[----:B------:R-:W-:Y:S05]  /*0e60*/  @P3 BRA `(.L_x_32) ;  /* 0x0000000000283947 */ /* 0x000fea0003800000 */
[----:B----45:R-:W4:Y:S02]  /*0e70*/  LDS R4, [UR8+0x8] ;  /* 0x00000808ff047984 */ /* 0x030f240008000800 */
[----:B----4-:R-:W-:-:S05]  /*0e80*/  LOP3.LUT R4, R4, 0x1800, RZ, 0xb8, !PT ;  /* 0x0000180004047812 */ /* 0x010fca00078eb8ff */
[----:B------:R5:W-:Y:S02]  /*0e90*/  STS [UR8+0x8], R4 ;  /* 0x00000804ff007988 */ /* 0x000be40008000808 */
.L_x_31:
[----:B------:R-:W-:Y:S05]  /*0ea0*/  @P3 BREAK.RELIABLE B2 ;  /* 0x0000000000023942 */ /* 0x000fea0003800100 */
[----:B------:R-:W-:Y:S05]  /*0eb0*/  @P3 BRA `(.L_x_33) ;  /* 0x0000000000243947 */ /* 0x000fea0003800000 */
[----:B----45:R-:W4:Y:S01]  /*0ec0*/  LDS R4, [UR8+0x8] ;  /* 0x00000808ff047984 */ /* 0x030f220008000800 */
[----:B------:R-:W-:-:S05]  /*0ed0*/  IMAD.MOV.U32 R5, RZ, RZ, 0x6000 ;  /* 0x00006000ff057424 */ /* 0x000fca00078e00ff */
[----:B----4-:R-:W-:-:S04]  /*0ee0*/  LOP3.LUT R4, R4, 0x4000, R5, 0xd8, !PT ;  /* 0x0000400004047812 */ /* 0x010fc800078ed805 */
[----:B------:R-:W-:-:S05]  /*0ef0*/  LOP3.LUT R4, R4, 0x400000, RZ, 0xb8, !PT ;  /* 0x0040000004047812 */ /* 0x000fca00078eb8ff */
[----:B------:R4:W-:Y:S02]  /*0f00*/  STS [UR8+0x8], R4 ;  /* 0x00000804ff007988 */ /* 0x0009e40008000808 */
.L_x_32:
[----:B------:R-:W-:Y:S05]  /*0f10*/  BSYNC.RELIABLE B2 ;  /* 0x0000000000027941 */ /* 0x000fea0003800100 */
.L_x_29:
[----:B----45:R-:W4:Y:S02]  /*0f20*/  @!P3 LDS R4, [UR8+0x8] ;  /* 0x00000808ff04b984 */ /* 0x030f240008000800 */
[----:B----4-:R-:W-:-:S05]  /*0f30*/  @!P3 LOP3.LUT R4, R4, 0x8000, RZ, 0xb8, !PT ;  /* 0x000080000404b812 */ /* 0x010fca00078eb8ff */
[----:B------:R4:W-:Y:S02]  /*0f40*/  @!P3 STS [UR8+0x8], R4 ;  /* 0x00000804ff00b988 */ /* 0x0009e40008000808 */
.L_x_33:
[----:B------:R-:W-:Y:S05]  /*0f50*/  BSYNC.RECONVERGENT B3 ;  /* 0x0000000000037941 */ /* 0x000fea0003800200 */
.L_x_28:
[----:B------:R-:W-:Y:S05]  /*0f60*/  WARPSYNC.ALL ;  /* 0x0000000000007948 */ /* 0x000fea0003800000 */
[----:B------:R-:W-:Y:S01]  /*0f70*/  NOP ;  /* 0x0000000000007918 */ /* 0x000fe20000000000 */
[----:B------:R-:W-:-:S04]  /*0f80*/  UIADD3 UR5, UPT, UPT, UR4, 0x80, URZ ;  /* 0x0000008004057890 */ /* 0x000fc8000fffe0ff */
[----:B------:R-:W-:-:S04]  /*0f90*/  UIADD3 UR26, UP0, UPT, UR5, UR20, URZ ;  /* 0x00000014051a7290 */ /* 0x000fc8000ff1e0ff */
[----:B------:R-:W-:Y:S01]  /*0fa0*/  ULEA.HI.X.SX32 UR27, UR5, UR21, 0x1, UP0 ;  /* 0x00000015051b7291 */ /* 0x000fe200080f0eff */
[----:B------:R-:W-:Y:S11]  /*0fb0*/  @P0 BRA `(.L_x_34) ;  /* 0x0000000000300947 */ /* 0x000ff60003800000 */
[----:B----45:R-:W4:Y:S01]  /*0fc0*/  S2R R4, SR_LANEID ;  /* 0x0000000000047919 */ /* 0x030f220000000000 */
[----:B------:R-:W-:Y:S05]  /*0fd0*/  WARPSYNC.ALL ;  /* 0x0000000000007948 */ /* 0x000fea0003800000 */
[----:B------:R-:W-:Y:S01]  /*0fe0*/  NOP ;  /* 0x0000000000007918 */ /* 0x000fe20000000000 */
[----:B----4-:R-:W-:-:S05]  /*0ff0*/  IMAD.SHL.U32 R8, R4, 0x4, RZ ;  /* 0x0000000404087824 */ /* 0x010fca00078e00ff */
[----:B------:R-:W4:Y:S01]  /*1000*/  LDS R7, [R8+UR8] ;  /* 0x0000000808077984 */ /* 0x000f220008000800 */
[----:B------:R-:W-:-:S05]  /*1010*/  IADD3 R4, P1, PT, R8, UR26, RZ ;  /* 0x0000001a08047c10 */ /* 0x000fca000ff3e0ff */
[----:B------:R-:W-:-:S05]  /*1020*/  IMAD.X R5, RZ, RZ, UR27, P1 ;  /* 0x0000001bff057e24 */ /* 0x000fca00088e06ff */
[----:B----4-:R4:W5:Y:S01]  /*1030*/  ATOMG.E.EXCH.STRONG.GPU PT, RZ, [R4], R7 ;  /* 0x0000000704ff73a8 */ /* 0x01096200041ee100 */
[----:B------:R-:W-:-:S04]  /*1040*/  DEPBAR {5,4,3,2,1,0} ;  /* 0x0000003f0000791a */ /* 0x000fc80000000000 */
[----:B------:R-:W2:Y:S02]  /*1050*/  CCTL.E.C.LDCU.IV.DEEP [UR26] ;  /* 0x000000001a007540 */ /* 0x000ea40009c08000 */
[----:B--2---:R4:W-:Y:S01]  /*1060*/  UTMACCTL.IV [UR26] ;  /* 0x000000001a0079b9 */ /* 0x0049e20008000000 */
[----:B------:R-:W-:Y:S01]  /*1070*/  NOP ;  /* 0x0000000000007918 */ /* 0x000fe20000000000 */
.L_x_34:
[----:B------:R-:W-:Y:S05]  /*1080*/  @P0 BRA `(.L_x_35) ;  /* 0x00000000000c0947 */ /* 0x000fea0003800000 */
[----:B------:R0:W-:Y:S01]  /*1090*/  UTMACMDFLUSH ;  /* 0x00000000000079b7 */ /* 0x0001e20000000000 */
[----:B------:R-:W-:Y:S05]  /*10a0*/  @P0 BRA `(.L_x_35) ;  /* 0x0000000000040947 */ /* 0x000fea0003800000 */
[----:B------:R-:W-:-:S04]  /*10b0*/  DEPBAR.LE SB0, 0x0 ;  /* 0x000080000000791a */ /* 0x000fc80000000000 */
.L_x_35:
[----:B------:R-:W-:Y:S05]  /*10c0*/  WARPSYNC.ALL ;  /* 0x0000000000007948 */ /* 0x000fea0003800000 */
[----:B------:R-:W-:Y:S01]  /*10d0*/  NOP ;  /* 0x0000000000007918 */ /* 0x000fe20000000000 */
[----:B-----5:R-:W-:Y:S06]  /*10e0*/  BAR.SYNC.DEFER_BLOCKING 0x0 ;  /* 0x0000000000007b1d */ /* 0x020fec0000010000 */
[----:B------:R-:W-:Y:S02]  /*10f0*/  BSSY.RECONVERGENT B3, `(.L_x_36) ;  /* 0x000000b000037945 */ /* 0x000fe40003800200 */
[----:B------:R-:W-:Y:S06]  /*1100*/  BAR.SYNC.DEFER_BLOCKING 0x0 ;  /* 0x0000000000007b1d */ /* 0x000fec0000010000 */
[----:B------:R5:W-:Y:S01]  /*1110*/  @!P0 STS [R10], RZ ;  /* 0x000000ff0a008388 */ /* 0x000be20000000800 */
[----:B------:R-:W-:Y:S01]  /*1120*/  NOP ;  /* 0x0000000000007918 */ /* 0x000fe20000000000 */
[----:B------:R-:W-:Y:S05]  /*1130*/  @P3 BRA `(.L_x_37) ;  /* 0x0000000000183947 */ /* 0x000fea0003800000 */
[----:B----4-:R-:W4:Y:S01]  /*1140*/  LDS R4, [UR8+0x8] ;  /* 0x00000808ff047984 */ /* 0x010f220008000800 */
[----:B--2---:R-:W2:Y:S01]  /*1150*/  LDC.64 R8, c[0x0][0x390] ;  /* 0x0000e400ff087b82 */ /* 0x004ea20000000a00 */
[----:B------:R-:W-:Y:S02]  /*1160*/  IMAD.MOV.U32 R5, RZ, RZ, 0x70 ;  /* 0x00000070ff057424 */ /* 0x000fe400078e00ff */
[----:B--2---:R2:W-:Y:S03]  /*1170*/  STS.64 [UR8], R8 ;  /* 0x00000008ff007988 */ /* 0x0045e60008000a08 */
[----:B----4-:R-:W-:-:S05]  /*1180*/  LOP3.LUT R4, R4, 0x10, R5, 0xd8, !PT ;  /* 0x0000001004047812 */ /* 0x010fca00078ed805 */
[----:B------:R2:W-:Y:S02]  /*1190*/  STS [UR8+0x8], R4 ;  /* 0x00000804ff007988 */ /* 0x0005e40008000808 */
.L_x_37:
[----:B----4-:R-:W-:Y:S05]  /*11a0*/  BSYNC.RECONVERGENT B3 ;  /* 0x0000000000037941 */ /* 0x010fea0003800200 */
.L_x_36:
[----:B------:R-:W-:Y:S04]  /*11b0*/  BSSY.RECONVERGENT B4, `(.L_x_38) ;  /* 0x0000011000047945 */ /* 0x000fe80003800200 */
[----:B------:R-:W-:Y:S04]  /*11c0*/  BSSY.RELIABLE B3, `(.L_x_39) ;  /* 0x000000e000037945 */ /* 0x000fe80003800100 */
[----:B------:R-:W-:Y:S05]  /*11d0*/  @P3 BRA `(.L_x_40) ;  /* 0x0000000000243947 */ /* 0x000fea0003800000 */
[----:B--2---:R-:W2:Y:S01]  /*11e0*/  LDS R4, [UR8+0x34] ;  /* 0x00003408ff047984 */ /* 0x004ea20008000800 */
[----:B------:R-:W-:-:S05]  /*11f0*/  IMAD.MOV.U32 R5, RZ, RZ, 0x3f000000 ;  /* 0x3f000000ff057424 */ /* 0x000fca00078e00ff */
[----:B--2---:R-:W-:-:S05]  /*1200*/  LOP3.LUT R4, R4, 0xff000000, R5, 0xb8, !PT ;  /* 0xff00000004047812 */ /* 0x004fca00078eb805 */
[----:B------:R2:W-:Y:S01]  /*1210*/  STS [UR8+0x34], R4 ;  /* 0x00003404ff007988 */ /* 0x0005e20008000808 */
[----:B------:R-:W-:Y:S05]  /*1220*/  @P3 BRA `(.L_x_41) ;  /* 0x00000000001c3947 */ /* 0x000fea0003800000 */
[----:B--2---:R-:W2:Y:S01]  /*1230*/  LDS R4, [UR8+0x38] ;  /* 0x00003808ff047984 */ /* 0x004ea20008000800 */
[----:B------:R-:W-:-:S05]  /*1240*/  IMAD.MOV.U32 R5, RZ, RZ, 0x3f ;  /* 0x0000003fff057424 */ /* 0x000fca00078e00ff */
[----:B--2---:R-:W-:-:S05]  /*1250*/  LOP3.LUT R4, R4, 0xff, R5, 0xb8, !PT ;  /* 0x000000ff04047812 */ /* 0x004fca00078eb805 */
[----:B------:R4:W-:Y:S02]  /*1260*/  STS [UR8+0x38], R4 ;  /* 0x00003804ff007988 */ /* 0x0009e40008000808 */
.L_x_40:
[----:B------:R-:W-:Y:S05]  /*1270*/  @P3 BREAK.RELIABLE B3 ;  /* 0x0000000000033942 */ /* 0x000fea0003800100 */
[----:B------:R-:W-:Y:S05]  /*1280*/  @P3 BRA `(.L_x_42) ;  /* 0x00000000000c3947 */ /* 0x000fea0003800000 */
[----:B------:R2:W-:Y:S02]  /*1290*/  STS [UR8+0x20], R3 ;  /* 0x00002003ff007988 */ /* 0x0005e40008000808 */
.L_x_41:
[----:B------:R-:W-:Y:S05]  /*12a0*/  BSYNC.RELIABLE B3 ;  /* 0x0000000000037941 */ /* 0x000fea0003800100 */
.L_x_39:
[----:B------:R2:W-:Y:S02]  /*12b0*/  @!P3 STS [UR8+0x24], R2 ;  /* 0x00002402ff00b988 */ /* 0x0005e40008000808 */
.L_x_42:
[----:B------:R-:W-:Y:S05]  /*12c0*/  BSYNC.RECONVERGENT B4 ;  /* 0x0000000000047941 */ /* 0x000fea0003800200 */
.L_x_38:
[----:B------:R-:W-:Y:S05]  /*12d0*/  WARPSYNC.ALL ;  /* 0x0000000000007948 */ /* 0x000fea0003800000 */
[----:B------:R-:W-:Y:S01]  /*12e0*/  NOP ;  /* 0x0000000000007918 */ /* 0x000fe20000000000 */
[----:B------:R-:W-:Y:S04]  /*12f0*/  BSSY.RECONVERGENT B4, `(.L_x_43) ;  /* 0x000000e000047945 */ /* 0x000fe80003800200 */
[----:B------:R-:W-:Y:S05]  /*1300*/  @P3 BRA `(.L_x_44) ;  /* 0x0000000000303947 */ /* 0x000fea0003800000 */
[----:B--23--:R-:W2:Y:S01]  /*1310*/  LDS R3, [UR8+0x34] ;  /* 0x00003408ff037984 */ /* 0x00cea20008000800 */
[----:B----4-:R-:W3:Y:S03]  /*1320*/  LDC.64 R4, c[0x0][0x3b8] ;  /* 0x0000ee00ff047b82 */ /* 0x010ee60000000a00 */
        /* <DEDUP_REMOVED lines=10> */
.L_x_44:
[----:B------:R-:W-:Y:S05]  /*13d0*/  BSYNC.RECONVERGENT B4 ;  /* 0x0000000000047941 */ /* 0x000fea0003800200 */
.L_x_43:
[----:B------:R-:W-:Y:S04]  /*13e0*/  BSSY.RECONVERGENT B5, `(.L_x_45) ;  /* 0x000001a000057945 */ /* 0x000fe80003800200 */
[----:B------:R-:W-:Y:S04]  /*13f0*/  BSSY.RELIABLE B4, `(.L_x_46) ;  /* 0x0000015000047945 */ /* 0x000fe80003800100 */
[----:B------:R-:W-:Y:S05]  /*1400*/  @P3 BRA `(.L_x_47) ;  /* 0x0000000000203947 */ /* 0x000fea0003800000 */
[----:B--23--:R-:W2:Y:S02]  /*1410*/  LDS R2, [UR8+0x34] ;  /* 0x00003408ff027984 */ /* 0x00cea40008000800 */
[----:B--2---:R-:W-:-:S05]  /*1420*/  LOP3.LUT R2, R2, 0x38, RZ, 0xb8, !PT ;  /* 0x0000003802027812 */ /* 0x004fca00078eb8ff */
[----:B------:R2:W-:Y:S01]  /*1430*/  STS [UR8+0x34], R2 ;  /* 0x00003402ff007988 */ /* 0x0005e20008000808 */
[----:B------:R-:W-:Y:S05]  /*1440*/  @P3 BRA `(.L_x_48) ;  /* 0x0000000000203947 */ /* 0x000fea0003800000 */
[----:B--2---:R-:W2:Y:S01]  /*1450*/  LDS R2, [UR8+0x8] ;  /* 0x00000808ff027984 */ /* 0x004ea20008000800 */
[----:B------:R-:W-:-:S05]  /*1460*/  IMAD.MOV.U32 R3, RZ, RZ, 0x780 ;  /* 0x00000780ff037424 */ /* 0x000fca00078e00ff */
[----:B--2---:R-:W-:-:S05]  /*1470*/  LOP3.LUT R2, R2, 0x500, R3, 0xd8, !PT ;  /* 0x0000050002027812 */ /* 0x004fca00078ed803 */
[----:B------:R2:W-:Y:S02]  /*1480*/  STS [UR8+0x8], R2 ;  /* 0x00000802ff007988 */ /* 0x0005e40008000808 */
.L_x_47:
[----:B------:R-:W-:Y:S05]  /*1490*/  @P3 BRA `(.L_x_49) ;  /* 0x0000000000283947 */ /* 0x000fea0003800000 */
[----:B--23--:R-:W2:Y:S02]  /*14a0*/  LDS R2, [UR8+0x8] ;  /* 0x00000808ff027984 */ /* 0x00cea40008000800 */
[----:B--2---:R-:W-:-:S05]  /*14b0*/  LOP3.LUT R2, R2, 0x1800, RZ, 0xb8, !PT ;  /* 0x0000180002027812 */ /* 0x004fca00078eb8ff */
[----:B------:R3:W-:Y:S02]  /*14c0*/  STS [UR8+0x8], R2 ;  /* 0x00000802ff007988 */ /* 0x0007e40008000808 */
.L_x_48:
[----:B------:R-:W-:Y:S05]  /*14d0*/  @P3 BREAK.RELIABLE B4 ;  /* 0x0000000000043942 */ /* 0x000fea0003800100 */
[----:B------:R-:W-:Y:S05]  /*14e0*/  @P3 BRA `(.L_x_50) ;  /* 0x0000000000243947 */ /* 0x000fea0003800000 */
[----:B--23--:R-:W2:Y:S01]  /*14f0*/  LDS R2, [UR8+0x8] ;  /* 0x00000808ff027984 */ /* 0x00cea20008000800 */
[----:B------:R-:W-:-:S05]  /*1500*/  IMAD.MOV.U32 R3, RZ, RZ, 0x6000 ;  /* 0x00006000ff037424 */ /* 0x000fca00078e00ff */
[----:B--2---:R-:W-:-:S04]  /*1510*/  LOP3.LUT R2, R2, 0x6000, R3, 0xd8, !PT ;  /* 0x0000600002027812 */ /* 0x004fc800078ed803 */
[----:B------:R-:W-:-:S05]  /*1520*/  LOP3.LUT R2, R2, 0x400000, RZ, 0xb8, !PT ;  /* 0x0040000002027812 */ /* 0x000fca00078eb8ff */
[----:B------:R2:W-:Y:S02]  /*1530*/  STS [UR8+0x8], R2 ;  /* 0x00000802ff007988 */ /* 0x0005e40008000808 */
.L_x_49:
[----:B------:R-:W-:Y:S05]  /*1540*/  BSYNC.RELIABLE B4 ;  /* 0x0000000000047941 */ /* 0x000fea0003800100 */
.L_x_46:
[----:B--23--:R-:W2:Y:S02]  /*1550*/  @!P3 LDS R2, [UR8+0x8] ;  /* 0x00000808ff02b984 */ /* 0x00cea40008000800 */
[----:B--2---:R-:W-:-:S05]  /*1560*/  @!P3 LOP3.LUT R2, R2, 0x8000, RZ, 0xb8, !PT ;  /* 0x000080000202b812 */ /* 0x004fca00078eb8ff */
[----:B------:R2:W-:Y:S02]  /*1570*/  @!P3 STS [UR8+0x8], R2 ;  /* 0x00000802ff00b988 */ /* 0x0005e40008000808 */
.L_x_50:
[----:B------:R-:W-:Y:S05]  /*1580*/  BSYNC.RECONVERGENT B5 ;  /* 0x0000000000057941 */ /* 0x000fea0003800200 */
.L_x_45:
[----:B------:R-:W-:Y:S05]  /*1590*/  WARPSYNC.ALL ;  /* 0x0000000000007948 */ /* 0x000fea0003800000 */
[----:B------:R-:W-:Y:S01]  /*15a0*/  NOP ;  /* 0x0000000000007918 */ /* 0x000fe20000000000 */
[----:B------:R-:W-:-:S04]  /*15b0*/  UIADD3 UR4, UPT, UPT, UR4, 0x100, URZ ;  /* 0x0000010004047890 */ /* 0x000fc8000fffe0ff */
[----:B------:R-:W-:-:S04]  /*15c0*/  UIADD3 UR20, UP0, UPT, UR4, UR20, URZ ;  /* 0x0000001404147290 */ /* 0x000fc8000ff1e0ff */
[----:B------:R-:W-:Y:S01]  /*15d0*/  ULEA.HI.X.SX32 UR21, UR4, UR21, 0x1, UP0 ;  /* 0x0000001504157291 */ /* 0x000fe200080f0eff */
[----:B------:R-:W-:Y:S11]  /*15e0*/  @P0 BRA `(.L_x_51) ;  /* 0x0000000000300947 */ /* 0x000ff60003800000 */
[----:B--23--:R-:W2:Y:S01]  /*15f0*/  S2R R2, SR_LANEID ;  /* 0x0000000000027919 */ /* 0x00cea20000000000 */
[----:B------:R-:W-:Y:S05]  /*1600*/  WARPSYNC.ALL ;  /* 0x0000000000007948 */ /* 0x000fea0003800000 */
[----:B------:R-:W-:Y:S01]  /*1610*/  NOP ;  /* 0x0000000000007918 */ /* 0x000fe20000000000 */
[----:B--2-4-:R-:W-:-:S05]  /*1620*/  IMAD.SHL.U32 R4, R2, 0x4, RZ ;  /* 0x0000000402047824 */ /* 0x014fca00078e00ff */
[----:B------:R-:W2:Y:S01]  /*1630*/  LDS R5, [R4+UR8] ;  /* 0x0000000804057984 */ /* 0x000ea20008000800 */
[----:B------:R-:W-:-:S05]  /*1640*/  IADD3 R2, P1, PT, R4, UR20, RZ ;  /* 0x0000001404027c10 */ /* 0x000fca000ff3e0ff */
[----:B------:R-:W-:-:S05]  /*1650*/  IMAD.X R3, RZ, RZ, UR21, P1 ;  /* 0x00000015ff037e24 */ /* 0x000fca00088e06ff */
[----:B--2---:R2:W3:Y:S01]  /*1660*/  ATOMG.E.EXCH.STRONG.GPU PT, RZ, [R2], R5 ;  /* 0x0000000502ff73a8 */ /* 0x0044e200041ee100 */
[----:B------:R-:W-:-:S04]  /*1670*/  DEPBAR {5,4,3,2,1,0} ;  /* 0x0000003f0000791a */ /* 0x000fc80000000000 */
[----:B------:R-:W4:Y:S02]  /*1680*/  CCTL.E.C.LDCU.IV.DEEP [UR20] ;  /* 0x0000000014007540 */ /* 0x000f240009c08000 */
[----:B----4-:R2:W-:Y:S01]  /*1690*/  UTMACCTL.IV [UR20] ;  /* 0x00000000140079b9 */ /* 0x0105e20008000000 */
[----:B------:R-:W-:Y:S01]  /*16a0*/  NOP ;  /* 0x0000000000007918 */ /* 0x000fe20000000000 */
.L_x_51:
[----:B------:R-:W-:Y:S05]  /*16b0*/  @P0 BRA `(.L_x_52) ;  /* 0x00000000000c0947 */ /* 0x000fea0003800000 */
[----:B------:R0:W-:Y:S01]  /*16c0*/  UTMACMDFLUSH ;  /* 0x00000000000079b7 */ /* 0x0001e20000000000 */
[----:B------:R-:W-:Y:S05]  /*16d0*/  @P0 BRA `(.L_x_52) ;  /* 0x0000000000040947 */ /* 0x000fea0003800000 */
[----:B------:R-:W-:-:S04]  /*16e0*/  DEPBAR.LE SB0, 0x0 ;  /* 0x000080000000791a */ /* 0x000fc80000000000 */
.L_x_52:
[----:B------:R-:W-:Y:S05]  /*16f0*/  WARPSYNC.ALL ;  /* 0x0000000000007948 */ /* 0x000fea0003800000 */
[----:B------:R-:W-:Y:S01]  /*1700*/  NOP ;  /* 0x0000000000007918 */ /* 0x000fe20000000000 */
[----:B---3--:R-:W-:Y:S01]  /*1710*/  BAR.SYNC.DEFER_BLOCKING 0x0 ;  /* 0x0000000000007b1d */ /* 0x008fe20000010000 */
[----:B--2---:R-:W-:Y:S01]  /*1720*/  SHF.R.U32.HI R2, RZ, 0x5, R0 ;  /* 0x00000005ff027819 */ /* 0x004fe20000011600 */
[----:B------:R-:W-:Y:S01]  /*1730*/  UIADD3 UR12, UPT, UPT, UR8, 0x4010, URZ ;  /* 0x00004010080c7890 */ /* 0x000fe2000fffe0ff */
[----:B------:R-:W-:Y:S01]  /*1740*/  ISETP.GE.AND P0, PT, R6, 0x1, PT ;  /* 0x000000010600780c */ /* 0x000fe20003f06270 */
[----:B------:R-:W-:Y:S01]  /*1750*/  USHF.L.U32 UR15, UR7, 0x6, URZ ;  /* 0x00000006070f7899 */ /* 0x000fe200080006ff */
[----:B------:R-:W-:Y:S01]  /*1760*/  R2UR UR22, R2 ;  /* 0x00000000021672ca */ /* 0x000fe200000e0000 */
[----:B------:R-:W-:Y:S01]  /*1770*/  VOTEU.ALL UP0, P3 ;  /* 0x0000000000ff7886 */ /* 0x000fe20001800000 */
[----:B------:R-:W-:Y:S01]  /*1780*/  UMOV UR4, 0x1 ;  /* 0x0000000100047882 */ /* 0x000fe20000000000 */
[----:B------:R-:W-:Y:S01]  /*1790*/  VOTEU.ALL UP1, P3 ;  /* 0x0000000000ff7886 */ /* 0x000fe20001820000 */
[----:B------:R-:W-:Y:S01]  /*17a0*/  USHF.L.U32 UR19, UR9, 0x6, URZ ;  /* 0x0000000609137899 */ /* 0x000fe200080006ff */
[----:B------:R-:W-:Y:S01]  /*17b0*/  BSSY.RECONVERGENT B5, `(.L_x_53) ;  /* 0x0000018000057945 */ /* 0x000fe20003800200 */
[----:B------:R-:W-:-:S04]  /*17c0*/  @!UP0 UIADD3 UR10, UPT, UPT, -UR4, 0x100000, URZ ;  /* 0x00100000040a8890 */ /* 0x000fc8000fffe1ff */
[----:B------:R-:W-:Y:S02]  /*17d0*/  @!UP0 USHF.L.U32 UR11, UR10, 0xb, URZ ;  /* 0x0000000b0a0b8899 */ /* 0x000fe400080006ff */
[----:B------:R-:W-:Y:S02]  /*17e0*/  @!UP0 USHF.L.U32 UR10, UR10, 0x1, URZ ;  /* 0x000000010a0a8899 */ /* 0x000fe400080006ff */
[----:B------:R-:W-:-:S04]  /*17f0*/  @!UP0 UIADD3 UR4, UPT, UPT, -UR4, 0x100000, URZ ;  /* 0x0010000004048890 */ /* 0x000fc8000fffe1ff */
[----:B------:R-:W-:Y:S02]  /*1800*/  @!UP0 USHF.L.U32 UR5, UR4, 0xb, URZ ;  /* 0x0000000b04058899 */ /* 0x000fe400080006ff */
[----:B------:R-:W-:Y:S01]  /*1810*/  @!UP0 USHF.L.U32 UR4, UR4, 0x1, URZ ;  /* 0x0000000104048899 */ /* 0x000fe200080006ff */
[----:B------:R-:W-:Y:S01]  /*1820*/  VOTEU.ALL UP0, P3 ;  /* 0x0000000000ff7886 */ /* 0x000fe20001800000 */
[----:B------:R-:W2:Y:S04]  /*1830*/  FENCE.VIEW.ASYNC.S ;  /* 0x00000000000073c6 */ /* 0x000ea80000000000 */
[----:B--2---:R2:W3:Y:S06]  /*1840*/  @!UP0 SYNCS.EXCH.64 URZ, [UR8+0x4000], UR10 ;  /* 0x0040000a08ff85b2 */ /* 0x0044ec0008000100 */
[----:B------:R2:W3:Y:S02]  /*1850*/  @!UP1 SYNCS.EXCH.64 URZ, [UR8+0x4010], UR4 ;  /* 0x0040100408ff95b2 */ /* 0x0004e40008000100 */
[----:B---3--:R-:W-:Y:S06]  /*1860*/  BAR.SYNC.DEFER_BLOCKING 0x0 ;  /* 0x0000000000007b1d */ /* 0x008fec0000010000 */
[----:B------:R-:W-:Y:S05]  /*1870*/  @P3 BRA `(.L_x_54) ;  /* 0x00000000002c3947 */ /* 0x000fea0003800000 */
[----:B--2---:R-:W-:Y:S02]  /*1880*/  UMOV UR4, 0x1 ;  /* 0x0000000100047882 */ /* 0x004fe40000000000 */
[----:B------:R-:W-:-:S04]  /*1890*/  UIADD3 UR10, UPT, UPT, -UR4, 0x100000, URZ ;  /* 0x00100000040a7890 */ /* 0x000fc8000fffe1ff */
[----:B------:R-:W-:Y:S02]  /*18a0*/  USHF.L.U32 UR11, UR10, 0xb, URZ ;  /* 0x0000000b0a0b7899 */ /* 0x000fe400080006ff */
[----:B------:R-:W-:Y:S02]  /*18b0*/  USHF.L.U32 UR10, UR10, 0x1, URZ ;  /* 0x000000010a0a7899 */ /* 0x000fe400080006ff */
[----:B------:R-:W-:-:S04]  /*18c0*/  UIADD3 UR4, UPT, UPT, -UR4, 0x100000, URZ ;  /* 0x0010000004047890 */ /* 0x000fc8000fffe1ff */
[----:B------:R-:W-:Y:S02]  /*18d0*/  USHF.L.U32 UR5, UR4, 0xb, URZ ;  /* 0x0000000b04057899 */ /* 0x000fe400080006ff */
[----:B------:R-:W-:Y:S01]  /*18e0*/  USHF.L.U32 UR4, UR4, 0x1, URZ ;  /* 0x0000000104047899 */ /* 0x000fe200080006ff */
[----:B------:R-:W2:Y:S03]  /*18f0*/  FENCE.VIEW.ASYNC.S ;  /* 0x00000000000073c6 */ /* 0x000ea60000000000 */
[----:B--2---:R3:W2:Y:S08]  /*1900*/  SYNCS.EXCH.64 URZ, [UR8+0x4008], UR10 ;  /* 0x0040080a08ff75b2 */ /* 0x0046b00008000100 */
[----:B------:R3:W4:Y:S02]  /*1910*/  SYNCS.EXCH.64 URZ, [UR8+0x4018], UR4 ;  /* 0x0040180408ff75b2 */ /* 0x0007240008000100 */
[----:B---3--:R-:W-:Y:S01]  /*1920*/  NOP ;  /* 0x0000000000007918 */ /* 0x008fe20000000000 */
.L_x_54:
[----:B--2---:R-:W-:Y:S05]  /*1930*/  BSYNC.RECONVERGENT B5 ;  /* 0x0000000000057941 */ /* 0x004fea0003800200 */
.L_x_53:
[----:B------:R-:W-:Y:S05]  /*1940*/  @!P0 BRA `(.L_x_55) ;  /* 0x0000000800108947 */ /* 0x000fea0003800000 */
[----:B----4-:R-:W-:Y:S01]  /*1950*/  BAR.SYNC.DEFER_BLOCKING 0x0 ;  /* 0x0000000000007b1d */ /* 0x010fe20000010000 */
[----:B------:R-:W-:Y:S01]  /*1960*/  @!P3 IMAD.MOV.U32 R2, RZ, RZ, 0x2000 ;  /* 0x00002000ff02b424 */ /* 0x000fe200078e00ff */
[----:B------:R-:W-:Y:S02]  /*1970*/  ELECT P1, URZ, PT ;  /* 0x0000000000ff782f */ /* 0x000fe40003820000 */
[----:B------:R-:W-:Y:S02]  /*1980*/  ELECT P0, URZ, PT ;  /* 0x0000000000ff782f */ /* 0x000fe40003800000 */
[C---:B------:R-:W-:Y:S01]  /*1990*/  ISETP.LT.U32.AND P1, PT, R36.reuse, 0x20, P1 ;  /* 0x000000202400780c */ /* 0x040fe20000f21070 */
[----:B------:R-:W-:Y:S01]  /*19a0*/  UMOV UR11, UR15 ;  /* 0x0000000f000b7c82 */ /* 0x000fe20008000000 */
[----:B------:R-:W-:Y:S01]  /*19b0*/  ISETP.LT.U32.AND P0, PT, R36, 0x20, P0 ;  /* 0x000000202400780c */ /* 0x000fe20000701070 */
[----:B------:R-:W-:-:S10]  /*19c0*/  UIADD3 UR16, UPT, UPT, UR8, 0x2000, URZ ;  /* 0x0000200008107890 */ /* 0x000fd4000fffe0ff */
[----:B------:R-:W-:Y:S01]  /*19d0*/  VOTEU.ANY UP0, P1 ;  /* 0x0000000000ff7886 */ /* 0x000fe20000800100 */
[----:B------:R-:W-:Y:S01]  /*19e0*/  VOTEU.ANY UP2, P1 ;  /* 0x0000000000ff7886 */ /* 0x000fe20000840100 */
[----:B------:R-:W-:Y:S01]  /*19f0*/  VOTEU.ANY UP1, P0 ;  /* 0x0000000000ff7886 */ /* 0x000fe20000020100 */
[----:B------:R-:W-:Y:S01]  /*1a00*/  VOTEU.ANY UP3, P0 ;  /* 0x0000000000ff7886 */ /* 0x000fe20000060100 */
[----:B------:R2:W-:Y:S01]  /*1a10*/  @!P3 SYNCS.ARRIVE.TRANS64 RZ, [UR8+0x4000], R2 ;  /* 0x00400002ffffb9a7 */ /* 0x0005e20008000008 */
[----:B------:R3:W-:Y:S06]  /*1a20*/  MEMBAR.ALL.CTA ;  /* 0x0000000000007992 */ /* 0x0007ec0000008000 */
[----:B---3--:R-:W3:Y:S01]  /*1a30*/  FENCE.VIEW.ASYNC.S ;  /* 0x00000000000073c6 */ /* 0x008ee20000000000 */
[----:B------:R-:W-:Y:S01]  /*1a40*/  @UP0 UIADD3 UR9, UPT, UPT, UR8, 0x4000, URZ ;  /* 0x0000400008090890 */ /* 0x000fe2000fffe0ff */
[----:B------:R-:W-:Y:S01]  /*1a50*/  @UP0 UMOV UR10, URZ ;  /* 0x000000ff000a0c82 */ /* 0x000fe20008000000 */
[----:B------:R-:W-:Y:S01]  /*1a60*/  @UP1 UIADD3 UR17, UPT, UPT, UR8, 0x4000, URZ ;  /* 0x0000400008111890 */ /* 0x000fe2000fffe0ff */
[----:B------:R-:W-:Y:S01]  /*1a70*/  @UP1 UMOV UR18, URZ ;  /* 0x000000ff00121c82 */ /* 0x000fe20008000000 */
[----:B------:R-:W-:Y:S01]  /*1a80*/  UISETP.NE.U32.AND UP0, UPT, UR22, URZ, UPT ;  /* 0x000000ff1600728c */ /* 0x000fe2000bf05070 */
[----:B---3--:R-:W-:Y:S06]  /*1a90*/  BAR.SYNC.DEFER_BLOCKING 0x0 ;  /* 0x0000000000007b1d */ /* 0x008fec0000010000 */
[----:B------:R2:W-:Y:S02]  /*1aa0*/  @UP2 UTMALDG.2D [UR8], [UR24] ;  /* 0x00000008180025b4 */ /* 0x0005e40008008000 */
[----:B------:R-:W-:Y:S06]  /*1ab0*/  BAR.SYNC.DEFER_BLOCKING 0x0 ;  /* 0x0000000000007b1d */ /* 0x000fec0000010000 */
[----:B------:R2:W-:Y:S02]  /*1ac0*/  @UP3 UTMALDG.2D [UR16], [UR26] ;  /* 0x000000101a0035b4 */ /* 0x0005e40008008000 */
[----:B------:R-:W-:Y:S06]  /*1ad0*/  BAR.SYNC.DEFER_BLOCKING 0x0 ;  /* 0x0000000000007b1d */ /* 0x000fec0000010000 */
[----:B------:R-:W3:Y:S02]  /*1ae0*/  SYNCS.PHASECHK.TRANS64.TRYWAIT P0, [UR8+0x4000], RZ ;  /* 0x004000ffff0075a7 */ /* 0x000ee40008001108 */
[----:B--23--:R-:W-:Y:S05]  /*1af0*/  @!P0 BRA `(.L_x_56) ;  /* 0x0000000c004c8947 */ /* 0x00cfea0003800000 */
.L_x_70:
[----:B------:R-:W-:Y:S05]  /*1b00*/  BRA.U UP0, `(.L_x_57) ;  /* 0x00000001004c7547 */ /* 0x000fea000b800000 */
[----:B------:R-:W-:Y:S02]  /*1b10*/  USHF.R.U32.HI UR4, URZ, 0x4, UR8 ;  /* 0x00000004ff047899 */ /* 0x000fe40008011608 */
[----:B------:R-:W-:Y:S02]  /*1b20*/  USHF.R.U32.HI UR6, URZ, 0x4, UR16 ;  /* 0x00000004ff067899 */ /* 0x000fe40008011610 */
[----:B------:R-:W-:Y:S02]  /*1b30*/  USGXT.U32 UR4, UR4, 0xe ;  /* 0x0000000e0404789a */ /* 0x000fe40008000000 */
[----:B------:R-:W-:Y:S01]  /*1b40*/  USGXT.U32 UR6, UR6, 0xe ;  /* 0x0000000e0606789a */ /* 0x000fe20008000000 */
[----:B------:R-:W-:Y:S01]  /*1b50*/  UMOV UR10, 0xfffffffe ;  /* 0xfffffffe000a7882 */ /* 0x000fe20000000000 */
[----:B------:R-:W-:Y:S01]  /*1b60*/  UMOV UR11, 0x7fffbfdf ;  /* 0x7fffbfdf000b7882 */ /* 0x000fe20000000000 */
[----:B------:R-:W-:Y:S01]  /*1b70*/  UMOV UR5, URZ ;  /* 0x000000ff00057c82 */ /* 0x000fe20008000000 */
[----:B------:R-:W-:Y:S01]  /*1b80*/  UMOV UR7, URZ ;  /* 0x000000ff00077c82 */ /* 0x000fe20008000000 */
[----:B------:R-:W-:-:S02]  /*1b90*/  UIADD3.64 UR16, UPT, UPT, UR4, -UR10, URZ ;  /* 0x8000000a04107297 */ /* 0x000fc4000fffe0ff */
[----:B------:R-:W-:Y:S01]  /*1ba0*/  UIADD3.64 UR10, UPT, UPT, UR6, -UR10, URZ ;  /* 0x8000000a060a7297 */ /* 0x000fe2000fffe0ff */
[----:B------:R-:W-:Y:S01]  /*1bb0*/  UMOV UR28, 0x0 ;  /* 0x00000000001c7882 */ /* 0x000fe20000000000 */
[----:B------:R-:W-:Y:S01]  /*1bc0*/  UMOV UR29, 0x4100490 ;  /* 0x04100490001d7882 */ /* 0x000fe20000000000 */
[----:B------:R-:W-:Y:S01]  /*1bd0*/  UMOV UR5, 0x80004020 ;  /* 0x8000402000057882 */ /* 0x000fe20000000000 */
[----:B------:R-:W-:Y:S01]  /*1be0*/  UMOV UR7, 0x80004020 ;  /* 0x8000402000077882 */ /* 0x000fe20000000000 */
[----:B------:R-:W-:Y:S01]  /*1bf0*/  UMOV UR30, 0x0 ;  /* 0x00000000001e7882 */ /* 0x000fe20000000000 */
[----:B------:R-:W-:Y:S01]  /*1c00*/  UMOV UR31, 0x4100490 ;  /* 0x04100490001f7882 */ /* 0x000fe20000000000 */
[----:B------:R2:W-:Y:S02]  /*1c10*/  UTCHMMA gdesc[UR4], gdesc[UR6], tmem[UR23], tmem[UR28], idesc[UR29], !UPT ;  /* 0x00ff1c06040075ea */ /* 0x0005e4000f800017 */
[----:B------:R2:W-:Y:S01]  /*1c20*/  UTCHMMA gdesc[UR16], gdesc[UR10], tmem[UR23], tmem[UR30], idesc[UR31], UPT ;  /* 0x00ff1e0a100075ea */ /* 0x0005e2000b800017 */
[----:B------:R-:W-:-:S02]  /*1c30*/  NOP ;  /* 0x0000000000007918 */ /* 0x000fc40000000000 */
.L_x_57:
[----:B------:R-:W-:Y:S01]  /*1c40*/  ELECT P0, URZ, PT ;  /* 0x0000000000ff782f */ /* 0x000fe20003800000 */
[----:B--2---:R-:W-:Y:S01]  /*1c50*/  UMOV UR4, UR12 ;  /* 0x0000000c00047c82 */ /* 0x004fe20008000000 */
[----:B------:R-:W-:Y:S02]  /*1c60*/  UMOV UR5, URZ ;  /* 0x000000ff00057c82 */ /* 0x000fe40008000000 */
[----:B------:R-:W-:-:S13]  /*1c70*/  ISETP.LT.U32.AND P0, PT, R36, 0x20, P0 ;  /* 0x000000202400780c */ /* 0x000fda0000701070 */
[----:B------:R-:W-:Y:S01]  /*1c80*/  VOTEU.ANY UP0, P0 ;  /* 0x0000000000ff7886 */ /* 0x000fe20000000100 */
[----:B------:R-:W-:Y:S01]  /*1c90*/  VOTEU.ANY UP1, P0 ;  /* 0x0000000000ff7886 */ /* 0x000fe20000020100 */
[----:B------:R-:W-:-:S03]  /*1ca0*/  ISETP.GE.U32.AND P0, PT, R6, 0x21, PT ;  /* 0x000000210600780c */ /* 0x000fc60003f06070 */
[----:B------:R-:W-:Y:S02]  /*1cb0*/  @UP0 UMOV UR4, UR4 ;  /* 0x0000000400040c82 */ /* 0x000fe40008000000 */
[----:B------:R2:W-:Y:S01]  /*1cc0*/  @UP1 UTCBAR [UR4], URZ ;  /* 0x000000ff040013e9 */ /* 0x0005e200080000ff */
[----:B------:R-:W-:Y:S06]  /*1cd0*/  BAR.SYNC.DEFER_BLOCKING 0x0 ;  /* 0x0000000000007b1d */ /* 0x000fec0000010000 */
[----:B------:R-:W3:Y:S02]  /*1ce0*/  SYNCS.PHASECHK.TRANS64.TRYWAIT P1, [UR8+0x4010], RZ ;  /* 0x004010ffff0075a7 */ /* 0x000ee40008021108 */
[----:B--23--:R-:W-:Y:S05]  /*1cf0*/  @!P1 BRA `(.L_x_58) ;  /* 0x0000000800d89947 */ /* 0x00cfea0003800000 */
.L_x_71:
[----:B------:R-:W-:Y:S01]  /*1d00*/  UMOV UR4, URZ ;  /* 0x000000ff00047c82 */ /* 0x000fe20008000000 */
[----:B------:R-:W-:Y:S05]  /*1d10*/  @!P0 BRA `(.L_x_55) ;  /* 0x00000004001c8947 */ /* 0x000fea0003800000 */
[----:B------:R-:W2:Y:S01]  /*1d20*/  LDCU UR29, c[0x0][0x3a0] ;  /* 0x00007400ff1d77ac */ /* 0x000ea20008000800 */
[----:B------:R-:W-:Y:S01]  /*1d30*/  UMOV UR9, 0x1 ;  /* 0x0000000100097882 */ /* 0x000fe20000000000 */
[----:B------:R-:W-:-:S05]  /*1d40*/  UMOV UR14, 0x20 ;  /* 0x00000020000e7882 */ /* 0x000fca0000000000 */
.L_x_62:
[----:B------:R-:W-:Y:S01]  /*1d50*/  BAR.SYNC.DEFER_BLOCKING 0x0 ;  /* 0x0000000000007b1d */ /* 0x000fe20000010000 */
[----:B------:R-:W-:Y:S01]  /*1d60*/  ULEA UR28, UR9, UR8, 0x3 ;  /* 0x00000008091c7291 */ /* 0x000fe2000f8e18ff */
[----:B------:R-:W-:Y:S01]  /*1d70*/  @!P3 IMAD.MOV.U32 R2, RZ, RZ, 0x2000 ;  /* 0x00002000ff02b424 */ /* 0x000fe200078e00ff */
[----:B------:R-:W-:Y:S01]  /*1d80*/  ELECT P1, URZ, PT ;  /* 0x0000000000ff782f */ /* 0x000fe20003820000 */
[----:B------:R-:W-:-:S03]  /*1d90*/  ULEA UR12, UR9, UR8, 0xc ;  /* 0x00000008090c7291 */ /* 0x000fc6000f8e60ff */
[----:B------:R-:W-:Y:S02]  /*1da0*/  ISETP.LT.U32.AND P1, PT, R36, 0x20, P1 ;  /* 0x000000202400780c */ /* 0x000fe40000f21070 */
[----:B------:R-:W-:Y:S01]  /*1db0*/  ELECT P0, URZ, PT ;  /* 0x0000000000ff782f */ /* 0x000fe20003800000 */
[----:B------:R-:W-:-:S03]  /*1dc0*/  UIADD3 UR16, UPT, UPT, UR12, 0x2000, URZ ;  /* 0x000020000c107890 */ /* 0x000fc6000fffe0ff */
[----:B------:R-:W-:Y:S01]  /*1dd0*/  ISETP.LT.U32.AND P0, PT, R36, 0x20, P0 ;  /* 0x000000202400780c */ /* 0x000fe20000701070 */
[----:B------:R-:W-:Y:S01]  /*1de0*/  UMOV UR18, UR14 ;  /* 0x0000000e00127c82 */ /* 0x000fe20008000000 */
[----:B------:R-:W-:-:S05]  /*1df0*/  USHF.L.U32 UR5, UR4, 0x1f, URZ ;  /* 0x0000001f04057899 */ /* 0x000fca00080006ff */
[----:B------:R-:W-:Y:S01]  /*1e00*/  VOTEU.ANY UP0, P1 ;  /* 0x0000000000ff7886 */ /* 0x000fe20000800100 */
[----:B------:R3:W-:Y:S01]  /*1e10*/  @!P3 SYNCS.ARRIVE.TRANS64 RZ, [UR28+0x4000], R2 ;  /* 0x00400002ffffb9a7 */ /* 0x0007e2000800001c */
[----:B------:R4:W-:Y:S06]  /*1e20*/  MEMBAR.ALL.CTA ;  /* 0x0000000000007992 */ /* 0x0009ec0000008000 */
[----:B----4-:R-:W4:Y:S01]  /*1e30*/  FENCE.VIEW.ASYNC.S ;  /* 0x00000000000073c6 */ /* 0x010f220000000000 */
[----:B------:R-:W-:Y:S01]  /*1e40*/  @UP0 UIADD3 UR13, UPT, UPT, UR28, 0x4000, URZ ;  /* 0x000040001c0d0890 */ /* 0x000fe2000fffe0ff */
[----:B----4-:R-:W-:Y:S01]  /*1e50*/  VOTEU.ANY UP0, P1 ;  /* 0x0000000000ff7886 */ /* 0x010fe20000800100 */
[----:B------:R-:W-:Y:S01]  /*1e60*/  VOTEU.ANY UP1, P0 ;  /* 0x0000000000ff7886 */ /* 0x000fe20000020100 */
[----:B---3--:R-:W-:-:S04]  /*1e70*/  IMAD.U32 R2, RZ, RZ, UR5 ;  /* 0x00000005ff027e24 */ /* 0x008fc8000f8e00ff */
[----:B------:R-:W-:Y:S01]  /*1e80*/  @UP1 UIADD3 UR17, UPT, UPT, UR28, 0x4000, URZ ;  /* 0x000040001c111890 */ /* 0x000fe2000fffe0ff */
[----:B------:R-:W-:Y:S01]  /*1e90*/  VOTEU.ANY UP1, P0 ;  /* 0x0000000000ff7886 */ /* 0x000fe20000020100 */
[----:B------:R-:W-:Y:S06]  /*1ea0*/  BAR.SYNC.DEFER_BLOCKING 0x0 ;  /* 0x0000000000007b1d */ /* 0x000fec0000010000 */
[----:B------:R3:W-:Y:S01]  /*1eb0*/  @UP0 UTMALDG.2D [UR12], [UR24] ;  /* 0x0000000c180005b4 */ /* 0x0007e20008008000 */
[----:B------:R-:W-:Y:S01]  /*1ec0*/  UISETP.NE.U32.AND UP0, UPT, UR22, URZ, UPT ;  /* 0x000000ff1600728c */ /* 0x000fe2000bf05070 */
[----:B------:R-:W-:Y:S06]  /*1ed0*/  BAR.SYNC.DEFER_BLOCKING 0x0 ;  /* 0x0000000000007b1d */ /* 0x000fec0000010000 */
[----:B------:R3:W-:Y:S02]  /*1ee0*/  @UP1 UTMALDG.2D [UR16], [UR26] ;  /* 0x000000101a0015b4 */ /* 0x0007e40008008000 */
[----:B------:R-:W-:Y:S06]  /*1ef0*/  BAR.SYNC.DEFER_BLOCKING 0x0 ;  /* 0x0000000000007b1d */ /* 0x000fec0000010000 */
[----:B------:R-:W4:Y:S02]  /*1f00*/  SYNCS.PHASECHK.TRANS64.TRYWAIT P0, [UR28+0x4000], R2 ;  /* 0x00400002ff0075a7 */ /* 0x000f24000800111c */
[----:B---34-:R-:W-:Y:S05]  /*1f10*/  @!P0 BRA `(.L_x_59) ;  /* 0x00000008005c8947 */ /* 0x018fea0003800000 */
.L_x_72:
[----:B------:R-:W-:Y:S05]  /*1f20*/  BRA.U UP0, `(.L_x_60) ;  /* 0x00000001004c7547 */ /* 0x000fea000b800000 */
[----:B------:R-:W-:Y:S02]  /*1f30*/  USHF.R.U32.HI UR10, URZ, 0x4, UR12 ;  /* 0x00000004ff0a7899 */ /* 0x000fe4000801160c */
[----:B------:R-:W-:Y:S02]  /*1f40*/  USHF.R.U32.HI UR12, URZ, 0x4, UR16 ;  /* 0x00000004ff0c7899 */ /* 0x000fe40008011610 */
[----:B------:R-:W-:Y:S02]  /*1f50*/  USGXT.U32 UR10, UR10, 0xe ;  /* 0x0000000e0a0a789a */ /* 0x000fe40008000000 */
[----:B------:R-:W-:Y:S02]  /*1f60*/  USGXT.U32 UR12, UR12, 0xe ;  /* 0x0000000e0c0c789a */ /* 0x000fe40008000000 */
[----:B------:R-:W-:Y:S02]  /*1f70*/  UIADD3 UR16, UP0, UPT, UR10, 0x2, URZ ;  /* 0x000000020a107890 */ /* 0x000fe4000ff1e0ff */
[----:B------:R-:W-:Y:S01]  /*1f80*/  UIADD3 UR30, UP1, UPT, UR12, 0x2, URZ ;  /* 0x000000020c1e7890 */ /* 0x000fe2000ff3e0ff */
[----:B------:R-:W-:Y:S01]  /*1f90*/  UMOV UR5, URZ ;  /* 0x000000ff00057c82 */ /* 0x000fe20008000000 */
[----:B------:R-:W-:Y:S01]  /*1fa0*/  UMOV UR6, URZ ;  /* 0x000000ff00067c82 */ /* 0x000fe20008000000 */
[----:B------:R-:W-:-:S02]  /*1fb0*/  UIADD3.X UR17, UPT, UPT, UR5, -0x7fffbfe0, URZ, UP0, !UPT ;  /* 0x8000402005117890 */ /* 0x000fc400087fe4ff */
[----:B------:R-:W-:Y:S01]  /*1fc0*/  UIADD3.X UR31, UPT, UPT, UR6, -0x7fffbfe0, URZ, UP1, !UPT ;  /* 0x80004020061f7890 */ /* 0x000fe20008ffe4ff */
[----:B------:R-:W-:Y:S01]  /*1fd0*/  UMOV UR32, 0x0 ;  /* 0x0000000000207882 */ /* 0x000fe20000000000 */
[----:B------:R-:W-:Y:S01]  /*1fe0*/  UMOV UR33, 0x4100490 ;  /* 0x0410049000217882 */ /* 0x000fe20000000000 */
[----:B------:R-:W-:Y:S01]  /*1ff0*/  UMOV UR11, 0x80004020 ;  /* 0x80004020000b7882 */ /* 0x000fe20000000000 */
[----:B------:R-:W-:Y:S01]  /*2000*/  UMOV UR13, 0x80004020 ;  /* 0x80004020000d7882 */ /* 0x000fe20000000000 */
[----:B------:R-:W-:Y:S01]  /*2010*/  UMOV UR6, 0x0 ;  /* 0x0000000000067882 */ /* 0x000fe20000000000 */
[----:B------:R-:W-:Y:S01]  /*2020*/  UMOV UR7, 0x4100490 ;  /* 0x0410049000077882 */ /* 0x000fe20000000000 */
[----:B------:R3:W-:Y:S02]  /*2030*/  UTCHMMA gdesc[UR10], gdesc[UR12], tmem[UR23], tmem[UR32], idesc[UR33], UPT ;  /* 0x00ff200c0a0075ea */ /* 0x0007e4000b800017 */
[----:B------:R3:W-:Y:S01]  /*2040*/  UTCHMMA gdesc[UR16], gdesc[UR30], tmem[UR23], tmem[UR6], idesc[UR7], UPT ;  /* 0x00ff061e100075ea */ /* 0x0007e2000b800017 */
[----:B------:R-:W-:-:S02]  /*2050*/  NOP ;  /* 0x0000000000007918 */ /* 0x000fc40000000000 */
.L_x_60:
[----:B------:R-:W-:Y:S01]  /*2060*/  ELECT P0, URZ, PT ;  /* 0x0000000000ff782f */ /* 0x000fe20003800000 */
[----:B---3--:R-:W-:-:S03]  /*2070*/  UIADD3 UR6, UPT, UPT, UR28, 0x4010, URZ ;  /* 0x000040101c067890 */ /* 0x008fc6000fffe0ff */
[----:B------:R-:W-:Y:S01]  /*2080*/  ISETP.LT.U32.AND P0, PT, R36, 0x20, P0 ;  /* 0x000000202400780c */ /* 0x000fe20000701070 */
[----:B------:R-:W-:-:S12]  /*2090*/  UMOV UR7, URZ ;  /* 0x000000ff00077c82 */ /* 0x000fd80008000000 */
[----:B------:R-:W-:Y:S01]  /*20a0*/  VOTEU.ANY UP0, P0 ;  /* 0x0000000000ff7886 */ /* 0x000fe20000000100 */
[----:B------:R-:W-:-:S04]  /*20b0*/  VOTEU.ANY UP1, P0 ;  /* 0x0000000000ff7886 */ /* 0x000fc80000020100 */
[----:B------:R-:W-:Y:S02]  /*20c0*/  @UP0 UMOV UR6, UR6 ;  /* 0x0000000600060c82 */ /* 0x000fe40008000000 */
[----:B------:R3:W-:Y:S01]  /*20d0*/  @UP1 UTCBAR [UR6], URZ ;  /* 0x000000ff060013e9 */ /* 0x0007e200080000ff */
[----:B------:R-:W-:Y:S06]  /*20e0*/  BAR.SYNC.DEFER_BLOCKING 0x0 ;  /* 0x0000000000007b1d */ /* 0x000fec0000010000 */
[----:B------:R-:W4:Y:S02]  /*20f0*/  SYNCS.PHASECHK.TRANS64.TRYWAIT P0, [UR28+0x4010], R2 ;  /* 0x00401002ff0075a7 */ /* 0x000f24000800111c */
[----:B---34-:R-:W-:Y:S05]  /*2100*/  @!P0 BRA `(.L_x_61) ;  /* 0x0000000400ec8947 */ /* 0x018fea0003800000 */
.L_x_73:
[----:B------:R-:W-:Y:S02]  /*2110*/  UIADD3 UR9, UPT, UPT, UR9, 0x1, URZ ;  /* 0x0000000109097890 */ /* 0x000fe4000fffe0ff */
[----:B------:R-:W-:Y:S02]  /*2120*/  UIADD3 UR14, UPT, UPT, UR14, 0x20, URZ ;  /* 0x000000200e0e7890 */ /* 0x000fe4000fffe0ff */
[----:B------:R-:W-:-:S04]  /*2130*/  UISETP.NE.U32.AND UP0, UPT, UR9, 0x2, UPT ;  /* 0x000000020900788c */ /* 0x000fc8000bf05070 */
[----:B------:R-:W-:Y:S02]  /*2140*/  USEL UR5, URZ, 0x1, UP0 ;  /* 0x00000001ff057887 */ /* 0x000fe40008000000 */
[----:B------:R-:W-:Y:S02]  /*2150*/  USEL UR9, UR9, URZ, UP0 ;  /* 0x000000ff09097287 */ /* 0x000fe40008000000 */
[----:B--2---:R-:W-:Y:S02]  /*2160*/  UISETP.GE.AND UP0, UPT, UR14, UR29, UPT ;  /* 0x0000001d0e00728c */ /* 0x004fe4000bf06270 */
[----:B------:R-:W-:-:S07]  /*2170*/  ULOP3.LUT UR4, UR4, UR5, URZ, 0x3c, !UPT ;  /* 0x0000000504047292 */ /* 0x000fce000f8e3cff */
[----:B------:R-:W-:Y:S05]  /*2180*/  BRA.U !UP0, `(.L_x_62) ;  /* 0xfffffff908f07547 */ /* 0x000fea000b83ffff */
.L_x_55:
[----:B----4-:R-:W-:Y:S01]  /*2190*/  BAR.SYNC.DEFER_BLOCKING 0x0 ;  /* 0x0000000000007b1d */ /* 0x010fe20000010000 */
[----:B------:R-:W-:-:S05]  /*21a0*/  IMAD.SHL.U32 R2, R0, 0x40, RZ ;  /* 0x0000004000027824 */ /* 0x000fca00078e00ff */
[----:B------:R-:W-:Y:S04]  /*21b0*/  BSSY.RECONVERGENT B5, `(.L_x_63) ;  /* 0x0000004000057945 */ /* 0x000fe80003800200 */
[----:B------:R-:W-:Y:S05]  /*21c0*/  @P3 BRA `(.L_x_64) ;  /* 0x0000000000083947 */ /* 0x000fea0003800000 */
[----:B------:R-:W2:Y:S02]  /*21d0*/  SYNCS.CCTL.IV [UR8+0x4000] ;  /* 0x00400000ff0079b1 */ /* 0x000ea40008000008 */
[----:B--2---:R-:W2:Y:S02]  /*21e0*/  SYNCS.CCTL.IV [UR8+0x4010] ;  /* 0x00401000ff0079b1 */ /* 0x004ea40008000008 */
.L_x_64:
[----:B------:R-:W-:Y:S05]  /*21f0*/  BSYNC.RECONVERGENT B5 ;  /* 0x0000000000057941 */ /* 0x000fea0003800200 */
.L_x_63:
[----:B--2---:R-:W-:Y:S06]  /*2200*/  BAR.SYNC.DEFER_BLOCKING 0x0 ;  /* 0x0000000000007b1d */ /* 0x004fec0000010000 */
[----:B------:R-:W-:Y:S04]  /*2210*/  BSSY.RECONVERGENT B5, `(.L_x_65) ;  /* 0x0000004000057945 */ /* 0x000fe80003800200 */
[----:B------:R-:W-:Y:S05]  /*2220*/  @P3 BRA `(.L_x_66) ;  /* 0x0000000000083947 */ /* 0x000fea0003800000 */
[----:B------:R-:W2:Y:S02]  /*2230*/  SYNCS.CCTL.IV [UR8+0x4008] ;  /* 0x00400800ff0079b1 */ /* 0x000ea40008000008 */
[----:B--2---:R-:W2:Y:S02]  /*2240*/  SYNCS.CCTL.IV [UR8+0x4018] ;  /* 0x00401800ff0079b1 */ /* 0x004ea40008000008 */
.L_x_66:
[----:B------:R-:W-:Y:S05]  /*2250*/  BSYNC.RECONVERGENT B5 ;  /* 0x0000000000057941 */ /* 0x000fea0003800200 */
.L_x_65:
[----:B------:R-:W-:Y:S01]  /*2260*/  USHF.L.U32 UR22, UR22, 0x15, URZ ;  /* 0x0000001516167899 */ /* 0x000fe200080006ff */
[----:B------:R-:W-:Y:S01]  /*2270*/  IMAD.SHL.U32 R3, R0, 0x10, RZ ;  /* 0x0000001000037824 */ /* 0x000fe200078e00ff */
[----:B------:R-:W-:Y:S01]  /*2280*/  LOP3.LUT R2, R2, 0x1800, RZ, 0xc0, !PT ;  /* 0x0000180002027812 */ /* 0x000fe200078ec0ff */
[C---:B------:R-:W-:Y:S01]  /*2290*/  IMAD.SHL.U32 R4, R0.reuse, 0x4, RZ ;  /* 0x0000000400047824 */ /* 0x040fe200078e00ff */
[----:B------:R-:W-:Y:S01]  /*22a0*/  ULOP3.LUT UR22, UR22, 0x600000, URZ, 0xc0, !UPT ;  /* 0x0060000016167892 */ /* 0x000fe2000f8ec0ff */
[----:B------:R-:W-:Y:S01]  /*22b0*/  IMAD.SHL.U32 R0, R0, 0x80, RZ ;  /* 0x0000008000007824 */ /* 0x000fe200078e00ff */
[----:B------:R-:W-:Y:S02]  /*22c0*/  LOP3.LUT R3, R2, 0x70, R3, 0xf8, !PT ;  /* 0x0000007002037812 */ /* 0x000fe400078ef803 */
[----:B------:R-:W-:Y:S01]  /*22d0*/  ELECT P0, URZ, PT ;  /* 0x0000000000ff782f */ /* 0x000fe20003800000 */
[----:B------:R-:W-:Y:S01]  /*22e0*/  UIADD3 UR22, UPT, UPT, UR23, UR22, URZ ;  /* 0x0000001617167290 */ /* 0x000fe2000fffe0ff */
[----:B------:R-:W-:Y:S01]  /*22f0*/  LOP3.LUT R3, R3, 0x40, R4, 0x78, !PT ;  /* 0x0000004003037812 */ /* 0x000fe200078e7804 */
[----:B------:R-:W-:Y:S01]  /*2300*/  UMOV UR9, UR19 ;  /* 0x0000001300097c82 */ /* 0x000fe20008000000 */
[----:B------:R-:W-:Y:S01]  /*2310*/  ISETP.LT.U32.AND P0, PT, R36, 0x20, P0 ;  /* 0x000000202400780c */ /* 0x000fe20000701070 */
[----:B------:R-:W-:Y:S01]  /*2320*/  UMOV UR10, UR15 ;  /* 0x0000000f000a7c82 */ /* 0x000fe20008000000 */
[----:B------:R-:W-:-:S04]  /*2330*/  LOP3.LUT R0, R3, 0x780, R0, 0xf8, !PT ;  /* 0x0000078003007812 */ /* 0x000fc800078ef800 */
[----:B-----5:R-:W-:Y:S01]  /*2340*/  LDTM.16dp32bit_t0_t15.x32 R4, tmem[UR22] ;  /* 0x00000016000479ee */ /* 0x020fe20008a80000 */
[----:B------:R-:W3:Y:S01]  /*2350*/  LDTM.16dp32bit_t16_t31.x32 R4, tmem[UR22+0x20] ;  /* 0x00002016000479ee */ /* 0x000ee20008aa0000 */
[C---:B------:R-:W-:Y:S01]  /*2360*/  LOP3.LUT R2, R0.reuse, 0x10, RZ, 0x3c, !PT ;  /* 0x0000001000027812 */ /* 0x040fe200078e3cff */
[----:B------:R-:W-:Y:S01]  /*2370*/  NOP ;  /* 0x0000000000007918 */ /* 0x000fe20000000000 */
[----:B------:R-:W-:-:S03]  /*2380*/  LOP3.LUT R3, R0, 0x20, RZ, 0x3c, !PT ;  /* 0x0000002000037812 */ /* 0x000fc600078e3cff */
[----:B---3--:R-:W-:Y:S01]  /*2390*/  VOTEU.ANY UP1, P0 ;  /* 0x0000000000ff7886 */ /* 0x008fe20000020100 */
[----:B------:R-:W-:Y:S01]  /*23a0*/  VOTEU.ANY UP0, P0 ;  /* 0x0000000000ff7886 */ /* 0x000fe20000000100 */
[----:B------:R-:W-:Y:S02]  /*23b0*/  F2FP.BF16.F32.PACK_AB R4, R5, R4 ;  /* 0x000000040504723e */ /* 0x000fe400000010ff */
[----:B------:R-:W-:Y:S02]  /*23c0*/  F2FP.BF16.F32.PACK_AB R5, R7, R6 ;  /* 0x000000060705723e */ /* 0x000fe400000010ff */
[----:B------:R-:W-:Y:S02]  /*23d0*/  F2FP.BF16.F32.PACK_AB R12, R13, R12 ;  /* 0x0000000c0d0c723e */ /* 0x000fe400000010ff */
[----:B------:R-:W-:Y:S02]  /*23e0*/  F2FP.BF16.F32.PACK_AB R6, R9, R8 ;  /* 0x000000080906723e */ /* 0x000fe400000010ff */
[----:B------:R-:W-:-:S02]  /*23f0*/  F2FP.BF16.F32.PACK_AB R7, R11, R10 ;  /* 0x0000000a0b07723e */ /* 0x000fc400000010ff */
[----:B------:R-:W-:Y:S02]  /*2400*/  F2FP.BF16.F32.PACK_AB R13, R15, R14 ;  /* 0x0000000e0f0d723e */ /* 0x000fe400000010ff */
[----:B------:R-:W-:Y:S01]  /*2410*/  F2FP.BF16.F32.PACK_AB R20, R21, R20 ;  /* 0x000000141514723e */ /* 0x000fe200000010ff */
[----:B--2---:R2:W-:Y:S01]  /*2420*/  STS.128 [R0+UR8], R4 ;  /* 0x0000000400007988 */ /* 0x0045e20008000c08 */
[----:B------:R-:W-:Y:S02]  /*2430*/  F2FP.BF16.F32.PACK_AB R14, R17, R16 ;  /* 0x00000010110e723e */ /* 0x000fe400000010ff */
[----:B------:R-:W-:Y:S02]  /*2440*/  F2FP.BF16.F32.PACK_AB R15, R19, R18 ;  /* 0x00000012130f723e */ /* 0x000fe400000010ff */
[----:B------:R-:W-:Y:S02]  /*2450*/  F2FP.BF16.F32.PACK_AB R21, R23, R22 ;  /* 0x000000161715723e */ /* 0x000fe400000010ff */
[----:B------:R-:W-:Y:S01]  /*2460*/  F2FP.BF16.F32.PACK_AB R28, R29, R28 ;  /* 0x0000001c1d1c723e */ /* 0x000fe200000010ff */
[----:B------:R2:W-:Y:S01]  /*2470*/  STS.128 [R2+UR8], R12 ;  /* 0x0000000c02007988 */ /* 0x0005e20008000c08 */
[----:B------:R-:W-:-:S02]  /*2480*/  F2FP.BF16.F32.PACK_AB R22, R25, R24 ;  /* 0x000000181916723e */ /* 0x000fc400000010ff */
[----:B------:R-:W-:Y:S02]  /*2490*/  F2FP.BF16.F32.PACK_AB R23, R27, R26 ;  /* 0x0000001a1b17723e */ /* 0x000fe400000010ff */
[----:B------:R-:W-:Y:S02]  /*24a0*/  F2FP.BF16.F32.PACK_AB R29, R31, R30 ;  /* 0x0000001e1f1d723e */ /* 0x000fe400000010ff */
[----:B------:R-:W-:Y:S01]  /*24b0*/  F2FP.BF16.F32.PACK_AB R30, R33, R32 ;  /* 0x00000020211e723e */ /* 0x000fe200000010ff */
[----:B------:R2:W-:Y:S01]  /*24c0*/  STS.128 [R3+UR8], R20 ;  /* 0x0000001403007988 */ /* 0x0005e20008000c08 */
[----:B------:R-:W-:Y:S02]  /*24d0*/  F2FP.BF16.F32.PACK_AB R31, R35, R34 ;  /* 0x00000022231f723e */ /* 0x000fe400000010ff */
[----:B------:R-:W-:-:S05]  /*24e0*/  LOP3.LUT R8, R0, 0x30, RZ, 0x3c, !PT ;  /* 0x0000003000087812 */ /* 0x000fca00078e3cff */
[----:B------:R2:W-:Y:S01]  /*24f0*/  STS.128 [R8+UR8], R28 ;  /* 0x0000001c08007988 */ /* 0x0005e20008000c08 */
[----:B------:R3:W-:Y:S06]  /*2500*/  MEMBAR.ALL.CTA ;  /* 0x0000000000007992 */ /* 0x0007ec0000008000 */
[----:B---3--:R-:W3:Y:S02]  /*2510*/  FENCE.VIEW.ASYNC.S ;  /* 0x00000000000073c6 */ /* 0x008ee40000000000 */
[----:B---3--:R-:W-:Y:S06]  /*2520*/  BAR.SYNC.DEFER_BLOCKING 0x0 ;  /* 0x0000000000007b1d */ /* 0x008fec0000010000 */
[----:B------:R2:W-:Y:S01]  /*2530*/  @UP1 UTMASTG.2D [UR8], [UR20] ;  /* 0x00000008140013b5 */ /* 0x0005e20008008000 */
[----:B------:R0:W-:Y:S01]  /*2540*/  UTMACMDFLUSH ;  /* 0x00000000000079b7 */ /* 0x0001e20000000000 */
[----:B------:R-:W-:-:S04]  /*2550*/  DEPBAR.LE SB0, 0x0 ;  /* 0x000080000000791a */ /* 0x000fc80000000000 */
[----:B------:R-:W-:Y:S08]  /*2560*/  BAR.SYNC.DEFER_BLOCKING 0x0 ;  /* 0x0000000000007b1d */ /* 0x000ff00000010000 */
[----:B------:R-:W-:Y:S06]  /*2570*/  BAR.SYNC.DEFER_BLOCKING 0x0 ;  /* 0x0000000000007b1d */ /* 0x000fec0000010000 */
[----:B--2---:R-:W-:Y:S05]  /*2580*/  @P2 BRA `(.L_x_67) ;  /* 0x0000000000a02947 */ /* 0x004fea0003800000 */
[----:B------:R-:W2:Y:S01]  /*2590*/  S2UR UR5, SR_CgaCtaId ;  /* 0x00000000000579c3 */ /* 0x000ea20000008800 */
[----:B------:R-:W-:Y:S01]  /*25a0*/  NOP ;  /* 0x0000000000007918 */ /* 0x000fe20000000000 */
[----:B------:R-:W-:Y:S01]  /*25b0*/  UMOV UR4, 0x50 ;  /* 0x0000005000047882 */ /* 0x000fe20000000000 */
[----:B------:R-:W-:Y:S02]  /*25c0*/  IMAD.U32 R0, RZ, RZ, UR23 ;  /* 0x00000017ff007e24 */ /* 0x000fe4000f8e00ff */
[----:B------:R-:W-:Y:S02]  /*25d0*/  IMAD.MOV.U32 R3, RZ, RZ, 0x3 ;  /* 0x00000003ff037424 */ /* 0x000fe400078e00ff */
[----:B------:R-:W-:Y:S01]  /*25e0*/  IMAD.MOV.U32 R7, RZ, RZ, 0x1 ;  /* 0x00000001ff077424 */ /* 0x000fe200078e00ff */
[----:B------:R-:W-:-:S04]  /*25f0*/  LOP3.LUT R0, R0, 0xffff, RZ, 0xc0, !PT ;  /* 0x0000ffff00007812 */ /* 0x000fc800078ec0ff */
[----:B------:R-:W-:-:S05]  /*2600*/  SHF.R.U32.HI R0, RZ, 0x5, R0 ;  /* 0x00000005ff007819 */ /* 0x000fca0000011600 */
[----:B------:R-:W-:Y:S01]  /*2610*/  VIADD R2, R0, 0x10 ;  /* 0x0000001000027836 */ /* 0x000fe20000000000 */
[----:B------:R-:W-:Y:S01]  /*2620*/  SHF.L.U32 R0, R3, R0, RZ ;  /* 0x0000000003007219 */ /* 0x000fe200000006ff */
[----:B--2---:R-:W-:-:S03]  /*2630*/  ULEA UR6, UR5, UR4, 0x18 ;  /* 0x0000000405067291 */ /* 0x004fc6000f8ec0ff */
[----:B------:R-:W-:-:S04]  /*2640*/  SHF.L.U32 R3, R7, R2, RZ ;  /* 0x0000000207037219 */ /* 0x000fc800000006ff */
[----:B------:R-:W-:Y:S02]  /*2650*/  LOP3.LUT R0, R3, R0, RZ, 0xfc, !PT ;  /* 0x0000000003007212 */ /* 0x000fe400078efcff */
[----:B------:R-:W2:Y:S02]  /*2660*/  LDS R5, [UR6] ;  /* 0x00000006ff057984 */ /* 0x000ea40008000800 */
[C---:B------:R-:W-:Y:S02]  /*2670*/  LOP3.LUT R2, R0.reuse, 0xffff, RZ, 0xc0, !PT ;  /* 0x0000ffff00027812 */ /* 0x040fe400078ec0ff */
[----:B--2---:R-:W-:-:S04]  /*2680*/  LOP3.LUT R3, R0, 0xffff, R5, 0x80, !PT ;  /* 0x0000ffff00037812 */ /* 0x004fc800078e8005 */
[----:B------:R-:W-:-:S13]  /*2690*/  ISETP.NE.AND P0, PT, R3, R2, PT ;  /* 0x000000020300720c */ /* 0x000fda0003f05270 */
[----:B------:R-:W-:Y:S05]  /*26a0*/  @P0 BRA `(.L_x_68) ;  /* 0x0000000000500947 */ /* 0x000fea0003800000 */
[----:B------:R-:W-:Y:S02]  /*26b0*/  SHF.R.U32.HI R5, RZ, 0x10, R5 ;  /* 0x00000010ff057819 */ /* 0x000fe40000011605 */
[----:B------:R-:W-:-:S04]  /*26c0*/  SHF.R.U32.HI R2, RZ, 0x10, R0 ;  /* 0x00000010ff027819 */ /* 0x000fc80000011600 */
[----:B------:R-:W-:-:S04]  /*26d0*/  LOP3.LUT R5, R5, R2, RZ, 0xc0, !PT ;  /* 0x0000000205057212 */ /* 0x000fc800078ec0ff */
[----:B------:R-:W-:-:S13]  /*26e0*/  ISETP.NE.AND P0, PT, R5, R2, PT ;  /* 0x000000020500720c */ /* 0x000fda0003f05270 */
[----:B------:R-:W-:Y:S05]  /*26f0*/  @P0 BRA `(.L_x_69) ;  /* 0x0000000000300947 */ /* 0x000fea0003800000 */
[----:B------:R-:W-:Y:S01]  /*2700*/  R2UR UR4, R0 ;  /* 0x00000000000472ca */ /* 0x000fe200000e0000 */
[----:B------:R-:W-:Y:S01]  /*2710*/  VOTEU.ANY UR5, UPT, PT ;  /* 0x0000000000057886 */ /* 0x000fe200038e0100 */
[----:B------:R-:W2:Y:S01]  /*2720*/  S2R R0, SR_LANEID ;  /* 0x0000000000007919 */ /* 0x000ea20000000000 */
[----:B------:R-:W-:-:S10]  /*2730*/  UFLO.U32 UR5, UR5 ;  /* 0x00000005000572bd */ /* 0x000fd400080e0000 */
[----:B------:R-:W-:-:S06]  /*2740*/  ULOP3.LUT UR4, URZ, UR4, URZ, 0x33, !UPT ;  /* 0x00000004ff047292 */ /* 0x000fcc000f8e33ff */
[----:B------:R-:W-:-:S04]  /*2750*/  IMAD.U32 R2, RZ, RZ, UR4 ;  /* 0x00000004ff027e24 */ /* 0x000fc8000f8e00ff */
[----:B------:R-:W3:Y:S02]  /*2760*/  REDUX UR7, R2 ;  /* 0x00000000020773c4 */ /* 0x000ee40000000000 */
[----:B------:R4:W-:Y:S01]  /*2770*/  UTCATOMSWS.AND URZ, UR4 ;  /* 0x0000000400ff79e3 */ /* 0x0009e20008000000 */
[----:B--2---:R-:W-:Y:S01]  /*2780*/  ISETP.EQ.U32.AND P0, PT, R0, UR5, PT ;  /* 0x0000000500007c0c */ /* 0x004fe2000bf02070 */
[----:B---3--:R-:W-:-:S12]  /*2790*/  IMAD.U32 R0, RZ, RZ, UR7 ;  /* 0x00000007ff007e24 */ /* 0x008fd8000f8e00ff */
[----:B------:R4:W-:Y:S01]  /*27a0*/  @P0 ATOMS.AND RZ, [UR6], R0 ;  /* 0x00000000ffff098c */ /* 0x0009e2000a800006 */
[----:B------:R-:W-:Y:S05]  /*27b0*/  BRA `(.L_x_67) ;  /* 0x0000000000147947 */ /* 0x000fea0003800000 */
.L_x_69:
[----:B------:R-:W-:-:S07]  /*27c0*/  MOV R2, 0x27e0 ;  /* 0x000027e000027802 */ /* 0x000fce0000000f00 */
[----:B-1----:R-:W-:Y:S05]  /*27d0*/  CALL.REL.NOINC `($__internal_0_$__cuda_sm10x_tcgen05_guardrail_trap_col_being_dealloced_not_returned_by_alloc) ;  /* 0x0000000000447944 */ /* 0x002fea0003c00000 */
[----:B------:R-:W-:Y:S05]  /*27e0*/  BRA `(.L_x_67) ;  /* 0x0000000000087947 */ /* 0x000fea0003800000 */
.L_x_68:
[----:B------:R-:W-:-:S07]  /*27f0*/  MOV R2, 0x2810 ;  /* 0x0000281000027802 */ /* 0x000fce0000000f00 */
[----:B-1----:R-:W-:Y:S05]  /*2800*/  CALL.REL.NOINC `($__internal_2_$__cuda_sm10x_tcgen05_guardrail_trap_unallocated_columns_being_dealloced) ;  /* 0x0000000000507944 */ /* 0x002fea0003c00000 */
.L_x_67:
[----:B------:R-:W-:Y:S01]  /*2810*/  NOP ;  /* 0x0000000000007918 */ /* 0x000fe20000000000 */
[----:B----4-:R-:W-:Y:S05]  /*2820*/  EXIT ;  /* 0x000000000000794d */ /* 0x010fea0003800000 */
.L_x_56:
[----:B------:R-:W2:Y:S02]  /*2830*/  SYNCS.PHASECHK.TRANS64.TRYWAIT P0, [UR8+0x4000], RZ ;  /* 0x004000ffff0075a7 */ /* 0x000ea40008001108 */
[----:B--2---:R-:W-:Y:S05]  /*2840*/  @!P0 BRA `(.L_x_56) ;  /* 0xfffffffc00f88947 */ /* 0x004fea000383ffff */
[----:B------:R-:W-:Y:S05]  /*2850*/  BRA `(.L_x_70) ;  /* 0xfffffff000a87947 */ /* 0x000fea000383ffff */
.L_x_58:
[----:B------:R-:W2:Y:S02]  /*2860*/  SYNCS.PHASECHK.TRANS64.TRYWAIT P1, [UR8+0x4010], RZ ;  /* 0x004010ffff0075a7 */ /* 0x000ea40008021108 */
[----:B--2---:R-:W-:Y:S05]  /*2870*/  @!P1 BRA `(.L_x_58) ;  /* 0xfffffffc00f89947 */ /* 0x004fea000383ffff */
[----:B------:R-:W-:Y:S05]  /*2880*/  BRA `(.L_x_71) ;  /* 0xfffffff4001c7947 */ /* 0x000fea000383ffff */
.L_x_59:
[----:B------:R-:W3:Y:S02]  /*2890*/  SYNCS.PHASECHK.TRANS64.TRYWAIT P0, [UR28+0x4000], R2 ;  /* 0x00400002ff0075a7 */ /* 0x000ee4000800111c */
[----:B---3--:R-:W-:Y:S05]  /*28a0*/  @!P0 BRA `(.L_x_59) ;  /* 0xfffffffc00f88947 */ /* 0x008fea000383ffff */
[----:B------:R-:W-:Y:S05]  /*28b0*/  BRA `(.L_x_72) ;  /* 0xfffffff400987947 */ /* 0x000fea000383ffff */
.L_x_61:
[----:B------:R-:W3:Y:S02]  /*28c0*/  SYNCS.PHASECHK.TRANS64.TRYWAIT P0, [UR28+0x4010], R2 ;  /* 0x00401002ff0075a7 */ /* 0x000ee4000800111c */
[----:B---3--:R-:W-:Y:S05]  /*28d0*/  @!P0 BRA `(.L_x_61) ;  /* 0xfffffffc00f88947 */ /* 0x008fea000383ffff */
[----:B------:R-:W-:Y:S05]  /*28e0*/  BRA `(.L_x_73) ;  /* 0xfffffff800087947 */ /* 0x000fea000383ffff */
        .weak           $__internal_0_$__cuda_sm10x_tcgen05_guardrail_trap_col_being_dealloced_not_returned_by_alloc
        .type           $__internal_0_$__cuda_sm10x_tcgen05_guardrail_trap_col_being_dealloced_not_returned_by_alloc,@function
        .size           $__internal_0_$__cuda_sm10x_tcgen05_guardrail_trap_col_being_dealloced_not_returned_by_alloc,($__internal_1_$__cuda_sm10x_tcgen05_guardrail_trap_phase_invalid_during_alloc - $__internal_0_$__cuda_sm10x_tcgen05_guardrail_trap_col_being_dealloced_not_returned_by_alloc)
$__internal_0_$__cuda_sm10x_tcgen05_guardrail_trap_col_being_dealloced_not_returned_by_alloc:
[----:B------:R-:W-:Y:S05]  /*28f0*/  BPT.TRAP 0x1 ;  /* 0x000000040000795c */ /* 0x000fea0000300000 */
[----:B------:R-:W-:-:S04]  /*2900*/  IMAD.MOV.U32 R3, RZ, RZ, 0x0 ;  /* 0x00000000ff037424 */ /* 0x000fc800078e00ff */
[----:B------:R-:W-:Y:S05]  /*2910*/  RET.REL.NODEC R2 `(gluon_tcgen05) ;  /* 0xffffffd402b87950 */ /* 0x000fea0003c3ffff */
        .weak           $__internal_1_$__cuda_sm10x_tcgen05_guardrail_trap_phase_invalid_during_alloc
        .type           $__internal_1_$__cuda_sm10x_tcgen05_guardrail_trap_phase_invalid_during_alloc,@function
        .size           $__internal_1_$__cuda_sm10x_tcgen05_guardrail_trap_phase_invalid_during_alloc,($__internal_2_$__cuda_sm10x_tcgen05_guardrail_trap_unallocated_columns_being_dealloced - $__internal_1_$__cuda_sm10x_tcgen05_guardrail_trap_phase_invalid_during_alloc)
$__internal_1_$__cuda_sm10x_tcgen05_guardrail_trap_phase_invalid_during_alloc:
[----:B------:R-:W-:Y:S05]  /*2920*/  BPT.TRAP 0x1 ;  /* 0x000000040000795c */ /* 0x000fea0000300000 */
[----:B------:R-:W-:-:S04]  /*2930*/  IMAD.MOV.U32 R3, RZ, RZ, 0x0 ;  /* 0x00000000ff037424 */ /* 0x000fc800078e00ff */
[----:B------:R-:W-:Y:S05]  /*2940*/  RET.REL.NODEC R2 `(gluon_tcgen05) ;  /* 0xffffffd402ac7950 */ /* 0x000fea0003c3ffff */
        .weak           $__internal_2_$__cuda_sm10x_tcgen05_guardrail_trap_unallocated_columns_being_dealloced
        .type           $__internal_2_$__cuda_sm10x_tcgen05_guardrail_trap_unallocated_columns_being_dealloced,@function
        .size           $__internal_2_$__cuda_sm10x_tcgen05_guardrail_trap_unallocated_columns_being_dealloced,(.L_x_77 - $__internal_2_$__cuda_sm10x_tcgen05_guardrail_trap_unallocated_columns_being_dealloced)
$__internal_2_$__cuda_sm10x_tcgen05_guardrail_trap_unallocated_columns_being_dealloced:
[----:B------:R-:W-:Y:S05]  /*2950*/  BPT.TRAP 0x1 ;  /* 0x000000040000795c */ /* 0x000fea0000300000 */
[----:B------:R-:W-:-:S04]  /*2960*/  IMAD.MOV.U32 R3, RZ, RZ, 0x0 ;  /* 0x00000000ff037424 */ /* 0x000fc800078e00ff */
[----:B------:R-:W-:Y:S05]  /*2970*/  RET.REL.NODEC R2 `(gluon_tcgen05) ;  /* 0xffffffd402a07950 */ /* 0x000fea0003c3ffff */
.L_x_74:
[----:B------:R-:W-:-:S00]  /*2980*/  BRA `(.L_x_74) ;  /* 0xfffffffc00fc7947 */ /* 0x000fc0000383ffff */
[----:B------:R-:W-:-:S00]  /*2990*/  NOP ;  /* 0x0000000000007918 */ /* 0x000fc00000000000 */
        /* <DEDUP_REMOVED lines=14> */
.L_x_77:


//--------------------- .nv.shared.gluon_tcgen05  --------------------------
	.section	.nv.shared.gluon_tcgen05,"aw",@nobits
	.sectionflags	@""
	.align	16
	.zero		1024


//--------------------- .nv.shared.reserved.0     --------------------------
	.section	.nv.shared.reserved.0,"aw",@nobits
	.align	8
	.weak		__nv_reservedSMEM_offset_0_alias
	.size		__nv_reservedSMEM_offset_0_alias, 0, 64
	.other		__nv_reservedSMEM_offset_0_alias,@"STO_CUDA_RESERVED_SHARED STV_DEFAULT"
__nv_reservedSMEM_offset_0_alias:
	.zero		0
.nv.shared.reserved.0:
	.zero		64
	.weak		__nv_reservedSMEM_allocation_phase
	.type		__nv_reservedSMEM_allocation_phase,@object
	.size		__nv_reservedSMEM_allocation_phase,(.L_0 - __nv_reservedSMEM_allocation_phase)
__nv_reservedSMEM_allocation_phase:
	.zero		1
.L_0:
	.zero		7
	.weak		__nv_reservedSMEM_devtool_atexit_pc
	.type		__nv_reservedSMEM_devtool_atexit_pc,@object
	.size		__nv_reservedSMEM_devtool_atexit_pc,(__nv_reservedSMEM_allocation_mask - __nv_reservedSMEM_devtool_atexit_pc)
__nv_reservedSMEM_devtool_atexit_pc:
	.zero		8
	.weak		__nv_reservedSMEM_allocation_mask
	.type		__nv_reservedSMEM_allocation_mask,@object
	.size		__nv_reservedSMEM_allocation_mask,(.L_2 - __nv_reservedSMEM_allocation_mask)
__nv_reservedSMEM_allocation_mask:
	.zero		4
.L_2:


//--------------------- .nv.constant0.gluon_tcgen05 --------------------------
	.section	.nv.constant0.gluon_tcgen05,"a",@progbits
	.sectionflags	@""
	.align	4
.nv.constant0.gluon_tcgen05:
	.zero		976


//--------------------- SYMBOLS --------------------------

	.type		.nv.reservedSmem.offset0,@object
	.size		.nv.reservedSmem.offset0,0x4
	.type		.nv.reservedSmem.cap,@object
	.size		.nv.reservedSmem.cap,0x4
